	.target	sm_100a

	.elftype	@"ET_EXEC"


//--------------------- .note.nv.tkinfo           --------------------------
	.section	.note.nv.tkinfo,"",@"SHT_NOTE"
	.sectionflags	@"SHF_NOTE_NV_TKINFO"
	.tkinfo
        /*0018*/ 	.word	0x00000002
        /*0030*/ 	.string	""
        /*0030*/ 	.string	"ptxas"
        /*0030*/ 	.string	"Cuda compilation tools, release 13.0, V13.0.88"
        /*0030*/ 	.string	"Build cuda_13.0.r13.0/compiler.36424714_0"
        /*0030*/ 	.string	"-arch sm_100a -m 64 "



//--------------------- .note.nv.cuinfo           --------------------------
	.section	.note.nv.cuinfo,"",@"SHT_NOTE"
	.sectionflags	@"SHF_NOTE_NV_CUINFO"
        /*0018*/ 	.short	0x0002
        /*001a*/ 	.short	0x0064
        /*001c*/ 	.short	0x0082
	.zero		2


//--------------------- .nv.info                  --------------------------
	.section	.nv.info,"",@"SHT_CUDA_INFO"
	.align	4


	//----- nvinfo : EIATTR_REGCOUNT
	.align		4
        /*0000*/ 	.byte	0x04, 0x2f
        /*0002*/ 	.short	(.L_19 - .L_18)
	.align		4
.L_18:
        /*0004*/ 	.word	index@(_ZN7cutlass13device_kernelINS_4conv6kernel13ConvUniversalINS1_16ConvProblemShapeILNS1_8OperatorE2ELi3EEENS1_10collective14CollectiveConvINS1_47MainloopSm100TmaUmmaWarpSpecializedImplicitGemmILS5_2ELi8ELi3ELi1ELi2EN4cute5tupleIJNSA_1CILi2EEENSC_ILi1EEESE_EEEEENSB_IJNSC_ILi128EEENSB_IJNSC_ILi64EEEEEESJ_EEENS_10tfloat32_tESL_NSA_8TiledMMAINSA_8MMA_AtomIJNSA_23SM100_MMA_TF32_2x1SM_SSISL_SL_fLi128ELi64ELNSA_4UMMA5MajorE1ELSQ_1ELNSP_7ScaleInE0ELSR_0EEEEEENSA_6LayoutINSB_IJSE_SE_SE_EEENSB_IJNSC_ILi0EEESW_SW_EEEEENSB_IJNSA_10UnderscoreESZ_SZ_EEEEENS7_6detail27Sm100ImplicitGemmTileTraitsINSA_18SM100_TMA_2SM_LOADENSA_14ComposedLayoutINSA_7SwizzleILi2ELi5ELi2EEENSA_18smem_ptr_flag_bitsILi32EEENSU_INSB_IJNSC_ILi32EEENSC_ILi4EEEEEENSB_IJSE_S1A_EEEEEEEvEENS13_INSA_25SM100_TMA_2SM_LOAD_IM2COLES1F_vEEEENS_8epilogue10collective18CollectiveEpilogueINS1K_23Sm100TmaWarpSpecializedILi3ELi2ELi16ELb1ELb0EEEJNSB_IJSI_SJ_SJ_EEENSB_IJNSU_ISI_SE_EENSU_INSB_IJNSC_ILi16EEESD_EEES1D_EEEEESL_NSB_IJlNSB_IJSE_lllEEESW_EEESL_S1W_NS1K_6fusion15FusionCallbacksIS1O_NS1X_17LinearCombinationISL_fSL_fLNS_15FloatRoundStyleE2EEES1P_S1U_JEEENSA_5SM1004TMEM4LOAD26SM100_TMEM_LOAD_32dp32b16xENSA_13SM90_TMA_LOADENS15_INS16_ILi2ELi4ELi3EEES19_NSU_INSB_IJNSC_ILi8EEES1R_EEENSB_IJS1R_SE_EEEEEEENSA_39AutoVectorizingCopyWithAssumedAlignmentILi128EEENSA_14SM90_TMA_STOREES2D_S2F_S2F_EEEvvEEEEvNT_6ParamsE)
        /*0008*/ 	.word	0x0000005a


	//----- nvinfo : EIATTR_FRAME_SIZE
	.align		4
.L_19:
        /*000c*/ 	.byte	0x04, 0x11
        /*000e*/ 	.short	(.L_21 - .L_20)
	.align		4
.L_20:
        /*0010*/ 	.word	index@($__internal_2_$__cuda_sm10x_tcgen05_guardrail_trap_unallocated_columns_being_dealloced)
        /*0014*/ 	.word	0x00000008


	//----- nvinfo : EIATTR_FRAME_SIZE
	.align		4
.L_21:
        /*0018*/ 	.byte	0x04, 0x11
        /*001a*/ 	.short	(.L_23 - .L_22)
	.align		4
.L_22:
        /*001c*/ 	.word	index@($__internal_1_$__cuda_sm10x_tcgen05_guardrail_trap_phase_invalid_during_alloc)
        /*0020*/ 	.word	0x00000008


	//----- nvinfo : EIATTR_FRAME_SIZE
	.align		4
.L_23:
        /*0024*/ 	.byte	0x04, 0x11
        /*0026*/ 	.short	(.L_25 - .L_24)
	.align		4
.L_24:
        /*0028*/ 	.word	index@($__internal_0_$__cuda_sm10x_tcgen05_guardrail_trap_col_being_dealloced_not_returned_by_alloc)
        /*002c*/ 	.word	0x00000008


	//----- nvinfo : EIATTR_FRAME_SIZE
	.align		4
.L_25:
        /*0030*/ 	.byte	0x04, 0x11
        /*0032*/ 	.short	(.L_27 - .L_26)
	.align		4
.L_26:
        /*0034*/ 	.word	index@(_ZN7cutlass13device_kernelINS_4conv6kernel13ConvUniversalINS1_16ConvProblemShapeILNS1_8OperatorE2ELi3EEENS1_10collective14CollectiveConvINS1_47MainloopSm100TmaUmmaWarpSpecializedImplicitGemmILS5_2ELi8ELi3ELi1ELi2EN4cute5tupleIJNSA_1CILi2EEENSC_ILi1EEESE_EEEEENSB_IJNSC_ILi128EEENSB_IJNSC_ILi64EEEEEESJ_EEENS_10tfloat32_tESL_NSA_8TiledMMAINSA_8MMA_AtomIJNSA_23SM100_MMA_TF32_2x1SM_SSISL_SL_fLi128ELi64ELNSA_4UMMA5MajorE1ELSQ_1ELNSP_7ScaleInE0ELSR_0EEEEEENSA_6LayoutINSB_IJSE_SE_SE_EEENSB_IJNSC_ILi0EEESW_SW_EEEEENSB_IJNSA_10UnderscoreESZ_SZ_EEEEENS7_6detail27Sm100ImplicitGemmTileTraitsINSA_18SM100_TMA_2SM_LOADENSA_14ComposedLayoutINSA_7SwizzleILi2ELi5ELi2EEENSA_18smem_ptr_flag_bitsILi32EEENSU_INSB_IJNSC_ILi32EEENSC_ILi4EEEEEENSB_IJSE_S1A_EEEEEEEvEENS13_INSA_25SM100_TMA_2SM_LOAD_IM2COLES1F_vEEEENS_8epilogue10collective18CollectiveEpilogueINS1K_23Sm100TmaWarpSpecializedILi3ELi2ELi16ELb1ELb0EEEJNSB_IJSI_SJ_SJ_EEENSB_IJNSU_ISI_SE_EENSU_INSB_IJNSC_ILi16EEESD_EEES1D_EEEEESL_NSB_IJlNSB_IJSE_lllEEESW_EEESL_S1W_NS1K_6fusion15FusionCallbacksIS1O_NS1X_17LinearCombinationISL_fSL_fLNS_15FloatRoundStyleE2EEES1P_S1U_JEEENSA_5SM1004TMEM4LOAD26SM100_TMEM_LOAD_32dp32b16xENSA_13SM90_TMA_LOADENS15_INS16_ILi2ELi4ELi3EEES19_NSU_INSB_IJNSC_ILi8EEES1R_EEENSB_IJS1R_SE_EEEEEEENSA_39AutoVectorizingCopyWithAssumedAlignmentILi128EEENSA_14SM90_TMA_STOREES2D_S2F_S2F_EEEvvEEEEvNT_6ParamsE)
        /*0038*/ 	.word	0x00000008


	//----- nvinfo : EIATTR_MIN_STACK_SIZE
	.align		4
.L_27:
        /*003c*/ 	.byte	0x04, 0x12
        /*003e*/ 	.short	(.L_29 - .L_28)
	.align		4
.L_28:
        /*0040*/ 	.word	index@(_ZN7cutlass13device_kernelINS_4conv6kernel13ConvUniversalINS1_16ConvProblemShapeILNS1_8OperatorE2ELi3EEENS1_10collective14CollectiveConvINS1_47MainloopSm100TmaUmmaWarpSpecializedImplicitGemmILS5_2ELi8ELi3ELi1ELi2EN4cute5tupleIJNSA_1CILi2EEENSC_ILi1EEESE_EEEEENSB_IJNSC_ILi128EEENSB_IJNSC_ILi64EEEEEESJ_EEENS_10tfloat32_tESL_NSA_8TiledMMAINSA_8MMA_AtomIJNSA_23SM100_MMA_TF32_2x1SM_SSISL_SL_fLi128ELi64ELNSA_4UMMA5MajorE1ELSQ_1ELNSP_7ScaleInE0ELSR_0EEEEEENSA_6LayoutINSB_IJSE_SE_SE_EEENSB_IJNSC_ILi0EEESW_SW_EEEEENSB_IJNSA_10UnderscoreESZ_SZ_EEEEENS7_6detail27Sm100ImplicitGemmTileTraitsINSA_18SM100_TMA_2SM_LOADENSA_14ComposedLayoutINSA_7SwizzleILi2ELi5ELi2EEENSA_18smem_ptr_flag_bitsILi32EEENSU_INSB_IJNSC_ILi32EEENSC_ILi4EEEEEENSB_IJSE_S1A_EEEEEEEvEENS13_INSA_25SM100_TMA_2SM_LOAD_IM2COLES1F_vEEEENS_8epilogue10collective18CollectiveEpilogueINS1K_23Sm100TmaWarpSpecializedILi3ELi2ELi16ELb1ELb0EEEJNSB_IJSI_SJ_SJ_EEENSB_IJNSU_ISI_SE_EENSU_INSB_IJNSC_ILi16EEESD_EEES1D_EEEEESL_NSB_IJlNSB_IJSE_lllEEESW_EEESL_S1W_NS1K_6fusion15FusionCallbacksIS1O_NS1X_17LinearCombinationISL_fSL_fLNS_15FloatRoundStyleE2EEES1P_S1U_JEEENSA_5SM1004TMEM4LOAD26SM100_TMEM_LOAD_32dp32b16xENSA_13SM90_TMA_LOADENS15_INS16_ILi2ELi4ELi3EEES19_NSU_INSB_IJNSC_ILi8EEES1R_EEENSB_IJS1R_SE_EEEEEEENSA_39AutoVectorizingCopyWithAssumedAlignmentILi128EEENSA_14SM90_TMA_STOREES2D_S2F_S2F_EEEvvEEEEvNT_6ParamsE)
        /*0044*/ 	.word	0x00000008
.L_29:


//--------------------- .nv.compat                --------------------------
	.section	.nv.compat,"",@"SHT_CUDA_COMPAT_INFO"
	.align	4
        /*0000*/ 	.byte	0x02, 0x09, 0x01, 0x00, 0x02, 0x02, 0x02, 0x00, 0x02, 0x05, 0x05, 0x00, 0x03, 0x07, 0x01, 0x01
        /*0010*/ 	.byte	0x02, 0x03, 0x01, 0x00, 0x02, 0x06, 0x01, 0x00, 0x04, 0x0b, 0x08, 0x00, 0x09, 0x00, 0x00, 0x00
        /*0020*/ 	.byte	0x00, 0x00, 0x00, 0x00


//--------------------- .nv.info._ZN7cutlass13device_kernelINS_4conv6kernel13ConvUniversalINS1_16ConvProblemShapeILNS1_8OperatorE2ELi3EEENS1_10collective14CollectiveConvINS1_47MainloopSm100TmaUmmaWarpSpecializedImplicitGemmILS5_2ELi8ELi3ELi1ELi2EN4cute5tupleIJNSA_1CILi2EEENSC_ILi1EEESE_EEEEENSB_IJNSC_ILi128EEENSB_IJNSC_ILi64EEEEEESJ_EEENS_10tfloat32_tESL_NSA_8TiledMMAINSA_8MMA_AtomIJNSA_23SM100_MMA_TF32_2x1SM_SSISL_SL_fLi128ELi64ELNSA_4UMMA5MajorE1ELSQ_1ELNSP_7ScaleInE0ELSR_0EEEEEENSA_6LayoutINSB_IJSE_SE_SE_EEENSB_IJNSC_ILi0EEESW_SW_EEEEENSB_IJNSA_10UnderscoreESZ_SZ_EEEEENS7_6detail27Sm100ImplicitGemmTileTraitsINSA_18SM100_TMA_2SM_LOADENSA_14ComposedLayoutINSA_7SwizzleILi2ELi5ELi2EEENSA_18smem_ptr_flag_bitsILi32EEENSU_INSB_IJNSC_ILi32EEENSC_ILi4EEEEEENSB_IJSE_S1A_EEEEEEEvEENS13_INSA_25SM100_TMA_2SM_LOAD_IM2COLES1F_vEEEENS_8epilogue10collective18CollectiveEpilogueINS1K_23Sm100TmaWarpSpecializedILi3ELi2ELi16ELb1ELb0EEEJNSB_IJSI_SJ_SJ_EEENSB_IJNSU_ISI_SE_EENSU_INSB_IJNSC_ILi16EEESD_EEES1D_EEEEESL_NSB_IJlNSB_IJSE_lllEEESW_EEESL_S1W_NS1K_6fusion15FusionCallbacksIS1O_NS1X_17LinearCombinationISL_fSL_fLNS_15FloatRoundStyleE2EEES1P_S1U_JEEENSA_5SM1004TMEM4LOAD26SM100_TMEM_LOAD_32dp32b16xENSA_13SM90_TMA_LOADENS15_INS16_ILi2ELi4ELi3EEES19_NSU_INSB_IJNSC_ILi8EEES1R_EEENSB_IJS1R_SE_EEEEEEENSA_39AutoVectorizingCopyWithAssumedAlignmentILi128EEENSA_14SM90_TMA_STOREES2D_S2F_S2F_EEEvvEEEEvNT_6ParamsE --------------------------
	.section	.nv.info._ZN7cutlass13device_kernelINS_4conv6kernel13ConvUniversalINS1_16ConvProblemShapeILNS1_8OperatorE2ELi3EEENS1_10collective14CollectiveConvINS1_47MainloopSm100TmaUmmaWarpSpecializedImplicitGemmILS5_2ELi8ELi3ELi1ELi2EN4cute5tupleIJNSA_1CILi2EEENSC_ILi1EEESE_EEEEENSB_IJNSC_ILi128EEENSB_IJNSC_ILi64EEEEEESJ_EEENS_10tfloat32_tESL_NSA_8TiledMMAINSA_8MMA_AtomIJNSA_23SM100_MMA_TF32_2x1SM_SSISL_SL_fLi128ELi64ELNSA_4UMMA5MajorE1ELSQ_1ELNSP_7ScaleInE0ELSR_0EEEEEENSA_6LayoutINSB_IJSE_SE_SE_EEENSB_IJNSC_ILi0EEESW_SW_EEEEENSB_IJNSA_10UnderscoreESZ_SZ_EEEEENS7_6detail27Sm100ImplicitGemmTileTraitsINSA_18SM100_TMA_2SM_LOADENSA_14ComposedLayoutINSA_7SwizzleILi2ELi5ELi2EEENSA_18smem_ptr_flag_bitsILi32EEENSU_INSB_IJNSC_ILi32EEENSC_ILi4EEEEEENSB_IJSE_S1A_EEEEEEEvEENS13_INSA_25SM100_TMA_2SM_LOAD_IM2COLES1F_vEEEENS_8epilogue10collective18CollectiveEpilogueINS1K_23Sm100TmaWarpSpecializedILi3ELi2ELi16ELb1ELb0EEEJNSB_IJSI_SJ_SJ_EEENSB_IJNSU_ISI_SE_EENSU_INSB_IJNSC_ILi16EEESD_EEES1D_EEEEESL_NSB_IJlNSB_IJSE_lllEEESW_EEESL_S1W_NS1K_6fusion15FusionCallbacksIS1O_NS1X_17LinearCombinationISL_fSL_fLNS_15FloatRoundStyleE2EEES1P_S1U_JEEENSA_5SM1004TMEM4LOAD26SM100_TMEM_LOAD_32dp32b16xENSA_13SM90_TMA_LOADENS15_INS16_ILi2ELi4ELi3EEES19_NSU_INSB_IJNSC_ILi8EEES1R_EEENSB_IJS1R_SE_EEEEEEENSA_39AutoVectorizingCopyWithAssumedAlignmentILi128EEENSA_14SM90_TMA_STOREES2D_S2F_S2F_EEEvvEEEEvNT_6ParamsE,"",@"SHT_CUDA_INFO"
	.sectionflags	@""
	.align	4


	//----- nvinfo : EIATTR_CUDA_API_VERSION
	.align		4
        /*0000*/ 	.byte	0x04, 0x37
        /*0002*/ 	.short	(.L_31 - .L_30)
.L_30:
        /*0004*/ 	.word	0x00000082


	//----- nvinfo : EIATTR_KPARAM_INFO
	.align		4
.L_31:
        /*0008*/ 	.byte	0x04, 0x17
        /*000a*/ 	.short	(.L_33 - .L_32)
.L_32:
        /*000c*/ 	.word	0x00000000
        /*0010*/ 	.short	0x0000
        /*0012*/ 	.short	0x0000
        /*0014*/ 	.byte	0x00, 0xf0, 0x01, 0x24


	//----- nvinfo : EIATTR_AT_ENTRY_FRAGMENTS
	.align		4
.L_33:
        /*0018*/ 	.byte	0x04, 0x4f
        /*001a*/ 	.short	(.L_35 - .L_34)


	//   ....[0]....
.L_34:
        /*001c*/ 	.word	0x00000007


	//----- nvinfo : EIATTR_RESERVED_SMEM_USED
	.align		4
.L_35:
        /*0020*/ 	.byte	0x01, 0x41
	.zero		2


	//----- nvinfo : EIATTR_SPARSE_MMA_MASK
	.align		4
        /*0024*/ 	.byte	0x03, 0x50
        /*0026*/ 	.short	0x0000


	//----- nvinfo : EIATTR_TCGEN05_2CTA_USED
	.align		4
        /*0028*/ 	.byte	0x01, 0x52
	.zero		2


	//----- nvinfo : EIATTR_MAXREG_COUNT
	.align		4
        /*002c*/ 	.byte	0x03, 0x1b
        /*002e*/ 	.short	0x00ff


	//----- nvinfo : EIATTR_NUM_BARRIERS
	.align		4
        /*0030*/ 	.byte	0x02, 0x4c
        /*0032*/ 	.byte	0x07
	.zero		1


	//----- nvinfo : EIATTR_EXTERNS
	.align		4
        /*0034*/ 	.byte	0x04, 0x0f
        /*0036*/ 	.short	(.L_37 - .L_36)


	//   ....[0]....
	.align		4
.L_36:
        /*0038*/ 	.word	index@(__assertfail)


	//----- nvinfo : EIATTR_MERCURY_ISA_VERSION
	.align		4
.L_37:
        /*003c*/ 	.byte	0x03, 0x5f
        /*003e*/ 	.short	0x0101


	//----- nvinfo : EIATTR_INT_WARP_WIDE_INSTR_OFFSETS
	.align		4
        /*0040*/ 	.byte	0x04, 0x31
        /*0042*/ 	.short	(.L_39 - .L_38)


	//   ....[0]....
.L_38:
        /*0044*/ 	.word	0x00000cb0


	//   ....[1]....
        /*0048*/ 	.word	0x00000d60


	//   ....[2]....
        /*004c*/ 	.word	0x00004dd0


	//   ....[3]....
        /*0050*/ 	.word	0x00004df0


	//   ....[4]....
        /*0054*/ 	.word	0x00004e20


	//   ....[5]....
        /*0058*/ 	.word	0x00006010


	//   ....[6]....
        /*005c*/ 	.word	0x00006150


	//   ....[7]....
        /*0060*/ 	.word	0x000061b0


	//   ....[8]....
        /*0064*/ 	.word	0x00006300


	//   ....[9]....
        /*0068*/ 	.word	0x00006430


	//   ....[10]....
        /*006c*/ 	.word	0x000064c0


	//----- nvinfo : EIATTR_COOP_GROUP_MASK_REGIDS
	.align		4
.L_39:
        /*0070*/ 	.byte	0x04, 0x29
        /*0072*/ 	.short	(.L_41 - .L_40)


	//   ....[0]....
.L_40:
        /*0074*/ 	.word	0xffffffff


	//   ....[1]....
        /*0078*/ 	.word	0xffffffff


	//   ....[2]....
        /*007c*/ 	.word	0xffffffff


	//   ....[3]....
        /*0080*/ 	.word	0xffffffff


	//   ....[4]....
        /*0084*/ 	.word	0xffffffff


	//   ....[5]....
        /*0088*/ 	.word	0xffffffff


	//   ....[6]....
        /*008c*/ 	.word	0xffffffff


	//   ....[7]....
        /*0090*/ 	.word	0xffffffff


	//   ....[8]....
        /*0094*/ 	.word	0xffffffff


	//   ....[9]....
        /*0098*/ 	.word	0xffffffff


	//   ....[10]....
        /*009c*/ 	.word	0xffffffff


	//   ....[11]....
        /*00a0*/ 	.word	0xffffffff


	//   ....[12]....
        /*00a4*/ 	.word	0xffffffff


	//----- nvinfo : EIATTR_COOP_GROUP_INSTR_OFFSETS
	.align		4
.L_41:
        /*00a8*/ 	.byte	0x04, 0x28
        /*00aa*/ 	.short	(.L_43 - .L_42)


	//   ....[0]....
.L_42:
        /*00ac*/ 	.word	0x000000d0


	//   ....[1]....
        /*00b0*/ 	.word	0x00000540


	//   ....[2]....
        /*00b4*/ 	.word	0x00000760


	//   ....[3]....
        /*00b8*/ 	.word	0x000008e0


	//   ....[4]....
        /*00bc*/ 	.word	0x000009e0


	//   ....[5]....
        /*00c0*/ 	.word	0x00000b30


	//   ....[6]....
        /*00c4*/ 	.word	0x00000dd0


	//   ....[7]....
        /*00c8*/ 	.word	0x00002bf0


	//   ....[8]....
        /*00cc*/ 	.word	0x00003ab0


	//   ....[9]....
        /*00d0*/ 	.word	0x00003f80


	//   ....[10]....
        /*00d4*/ 	.word	0x00003fb0


	//   ....[11]....
        /*00d8*/ 	.word	0x00004cf0


	//   ....[12]....
        /*00dc*/ 	.word	0x00004ef0


	//----- nvinfo : EIATTR_VRC_CTA_INIT_COUNT
	.align		4
.L_43:
        /*00e0*/ 	.byte	0x02, 0x4a
        /*00e2*/ 	.byte	0x80
	.zero		1


	//----- nvinfo : EIATTR_SYSCALL_OFFSETS
	.align		4
        /*00e4*/ 	.byte	0x04, 0x46
        /*00e6*/ 	.short	(.L_45 - .L_44)


	//   ....[0]....
.L_44:
        /*00e8*/ 	.word	0x00007800


	//   ....[1]....
        /*00ec*/ 	.word	0x000078f0


	//   ....[2]....
        /*00f0*/ 	.word	0x00008190


	//   ....[3]....
        /*00f4*/ 	.word	0x00008bb0


	//----- nvinfo : EIATTR_MBARRIER_INSTR_OFFSETS
	.align		4
.L_45:
        /*00f8*/ 	.byte	0x04, 0x39
        /*00fa*/ 	.short	(.L_47 - .L_46)


	//   ....[0]....
.L_46:
        /*00fc*/ 	.word	0x00000650
        /*0100*/ 	.word	0x000000ff
        /*0104*/ 	.word	0x00000000
        /*0108*/ 	.short	0x0100
        /*010a*/ 	.byte	0x04
	.zero		1


	//   ....[1]....
        /*010c*/ 	.word	0x00000660
        /*0110*/ 	.word	0x000000ff
        /*0114*/ 	.word	0x00000040
        /*0118*/ 	.short	0x0100
        /*011a*/ 	.byte	0x04
	.zero		1


	//   ....[2]....
        /*011c*/ 	.word	0x00000670
        /*0120*/ 	.word	0x000000ff
        /*0124*/ 	.word	0x00000008
        /*0128*/ 	.short	0x0100
        /*012a*/ 	.byte	0x04
	.zero		1


	//   ....[3]....
        /*012c*/ 	.word	0x00000680
        /*0130*/ 	.word	0x000000ff
        /*0134*/ 	.word	0x00000048
        /*0138*/ 	.short	0x0100
        /*013a*/ 	.byte	0x04
	.zero		1


	//   ....[4]....
        /*013c*/ 	.word	0x00000690
        /*0140*/ 	.word	0x000000ff
        /*0144*/ 	.word	0x00000010
        /*0148*/ 	.short	0x0100
        /*014a*/ 	.byte	0x04
	.zero		1


	//   ....[5]....
        /*014c*/ 	.word	0x000006a0
        /*0150*/ 	.word	0x000000ff
        /*0154*/ 	.word	0x00000050
        /*0158*/ 	.short	0x0100
        /*015a*/ 	.byte	0x04
	.zero		1


	//   ....[6]....
        /*015c*/ 	.word	0x000006b0
        /*0160*/ 	.word	0x000000ff
        /*0164*/ 	.word	0x00000018
        /*0168*/ 	.short	0x0100
        /*016a*/ 	.byte	0x04
	.zero		1


	//   ....[7]....
        /*016c*/ 	.word	0x000006c0
        /*0170*/ 	.word	0x000000ff
        /*0174*/ 	.word	0x00000058
        /*0178*/ 	.short	0x0100
        /*017a*/ 	.byte	0x04
	.zero		1


	//   ....[8]....
        /*017c*/ 	.word	0x000006d0
        /*0180*/ 	.word	0x000000ff
        /*0184*/ 	.word	0x00000020
        /*0188*/ 	.short	0x0100
        /*018a*/ 	.byte	0x04
	.zero		1


	//   ....[9]....
        /*018c*/ 	.word	0x000006e0
        /*0190*/ 	.word	0x000000ff
        /*0194*/ 	.word	0x00000060
        /*0198*/ 	.short	0x0100
        /*019a*/ 	.byte	0x04
	.zero		1


	//   ....[10]....
        /*019c*/ 	.word	0x000006f0
        /*01a0*/ 	.word	0x000000ff
        /*01a4*/ 	.word	0x00000028
        /*01a8*/ 	.short	0x0100
        /*01aa*/ 	.byte	0x04
	.zero		1


	//   ....[11]....
        /*01ac*/ 	.word	0x00000700
        /*01b0*/ 	.word	0x000000ff
        /*01b4*/ 	.word	0x00000068
        /*01b8*/ 	.short	0x0100
        /*01ba*/ 	.byte	0x04
	.zero		1


	//   ....[12]....
        /*01bc*/ 	.word	0x00000710
        /*01c0*/ 	.word	0x000000ff
        /*01c4*/ 	.word	0x00000030
        /*01c8*/ 	.short	0x0100
        /*01ca*/ 	.byte	0x04
	.zero		1


	//   ....[13]....
        /*01cc*/ 	.word	0x00000720
        /*01d0*/ 	.word	0x000000ff
        /*01d4*/ 	.word	0x00000070
        /*01d8*/ 	.short	0x0100
        /*01da*/ 	.byte	0x04
	.zero		1


	//   ....[14]....
        /*01dc*/ 	.word	0x00000730
        /*01e0*/ 	.word	0x000000ff
        /*01e4*/ 	.word	0x00000038
        /*01e8*/ 	.short	0x0100
        /*01ea*/ 	.byte	0x04
	.zero		1


	//   ....[15]....
        /*01ec*/ 	.word	0x00000740
        /*01f0*/ 	.word	0x000000ff
        /*01f4*/ 	.word	0x00000078
        /*01f8*/ 	.short	0x0100
        /*01fa*/ 	.byte	0x04
	.zero		1


	//   ....[16]....
        /*01fc*/ 	.word	0x00000870
        /*0200*/ 	.word	0x000000ff
        /*0204*/ 	.word	0x00000080
        /*0208*/ 	.short	0x0100
        /*020a*/ 	.byte	0x04
	.zero		1


	//   ....[17]....
        /*020c*/ 	.word	0x00000880
        /*0210*/ 	.word	0x000000ff
        /*0214*/ 	.word	0x00000098
        /*0218*/ 	.short	0x0100
        /*021a*/ 	.byte	0x04
	.zero		1


	//   ....[18]....
        /*021c*/ 	.word	0x00000890
        /*0220*/ 	.word	0x000000ff
        /*0224*/ 	.word	0x00000088
        /*0228*/ 	.short	0x0100
        /*022a*/ 	.byte	0x04
	.zero		1


	//   ....[19]....
        /*022c*/ 	.word	0x000008a0
        /*0230*/ 	.word	0x000000ff
        /*0234*/ 	.word	0x000000a0
        /*0238*/ 	.short	0x0100
        /*023a*/ 	.byte	0x04
	.zero		1


	//   ....[20]....
        /*023c*/ 	.word	0x000008b0
        /*0240*/ 	.word	0x000000ff
        /*0244*/ 	.word	0x00000090
        /*0248*/ 	.short	0x0100
        /*024a*/ 	.byte	0x04
	.zero		1


	//   ....[21]....
        /*024c*/ 	.word	0x000008c0
        /*0250*/ 	.word	0x000000ff
        /*0254*/ 	.word	0x000000a8
        /*0258*/ 	.short	0x0100
        /*025a*/ 	.byte	0x04
	.zero		1


	//   ....[22]....
        /*025c*/ 	.word	0x000009b0
        /*0260*/ 	.word	0x000000ff
        /*0264*/ 	.word	0x000000b0
        /*0268*/ 	.short	0x0100
        /*026a*/ 	.byte	0x04
	.zero		1


	//   ....[23]....
        /*026c*/ 	.word	0x000009c0
        /*0270*/ 	.word	0x000000ff
        /*0274*/ 	.word	0x000000b8
        /*0278*/ 	.short	0x0100
        /*027a*/ 	.byte	0x04
	.zero		1


	//   ....[24]....
        /*027c*/ 	.word	0x00000b00
        /*0280*/ 	.word	0x000000ff
        /*0284*/ 	.word	0x000000c0
        /*0288*/ 	.short	0x0100
        /*028a*/ 	.byte	0x06
	.zero		1


	//   ....[25]....
        /*028c*/ 	.word	0x00000b10
        /*0290*/ 	.word	0x000000ff
        /*0294*/ 	.word	0x000000c8
        /*0298*/ 	.short	0x0100
        /*029a*/ 	.byte	0x06
	.zero		1


	//   ....[26]....
        /*029c*/ 	.word	0x00000c50
        /*02a0*/ 	.word	0x000000ff
        /*02a4*/ 	.word	0x000000d0
        /*02a8*/ 	.short	0x0100
        /*02aa*/ 	.byte	0x04
	.zero		1


	//   ....[27]....
        /*02ac*/ 	.word	0x00000c60
        /*02b0*/ 	.word	0x000000ff
        /*02b4*/ 	.word	0x000000e0
        /*02b8*/ 	.short	0x0100
        /*02ba*/ 	.byte	0x04
	.zero		1


	//   ....[28]....
        /*02bc*/ 	.word	0x00000c70
        /*02c0*/ 	.word	0x000000ff
        /*02c4*/ 	.word	0x000000d8
        /*02c8*/ 	.short	0x0100
        /*02ca*/ 	.byte	0x04
	.zero		1


	//   ....[29]....
        /*02cc*/ 	.word	0x00000c80
        /*02d0*/ 	.word	0x000000ff
        /*02d4*/ 	.word	0x000000e8
        /*02d8*/ 	.short	0x0100
        /*02da*/ 	.byte	0x04
	.zero		1


	//   ....[30]....
        /*02dc*/ 	.word	0x00000d80
        /*02e0*/ 	.word	0x000000ff
        /*02e4*/ 	.word	0x000000f0
        /*02e8*/ 	.short	0x0100
        /*02ea*/ 	.byte	0x06
	.zero		1


	//   ....[31]....
        /*02ec*/ 	.word	0x00001d40
        /*02f0*/ 	.word	0x000000ff
        /*02f4*/ 	.word	0x00000040
        /*02f8*/ 	.short	0x010a
        /*02fa*/ 	.byte	0x07
	.zero		1


	//   ....[32]....
        /*02fc*/ 	.word	0x00002130
        /*0300*/ 	.word	0x000000ff
        /*0304*/ 	.word	0x00000040
        /*0308*/ 	.short	0x010a
        /*030a*/ 	.byte	0x0b
	.zero		1


	//   ....[33]....
        /*030c*/ 	.word	0x000022e0
        /*0310*/ 	.word	0x000000ff
        /*0314*/ 	.word	0x00000040
        /*0318*/ 	.short	0x010a
        /*031a*/ 	.byte	0x08
	.zero		1


	//   ....[34]....
        /*031c*/ 	.word	0x000025a0
        /*0320*/ 	.word	0x000000ff
        /*0324*/ 	.word	0x000000b8
        /*0328*/ 	.short	0x0101
        /*032a*/ 	.byte	0x21
	.zero		1


	//   ....[35]....
        /*032c*/ 	.word	0x000025d0
        /*0330*/ 	.word	0x000000ff
        /*0334*/ 	.word	0x00000040
        /*0338*/ 	.short	0x010a
        /*033a*/ 	.byte	0x04
	.zero		1


	//   ....[36]....
        /*033c*/ 	.word	0x000027a0
        /*0340*/ 	.word	0x000000ff
        /*0344*/ 	.word	0x00000040
        /*0348*/ 	.short	0x010a
        /*034a*/ 	.byte	0x0b
	.zero		1


	//   ....[37]....
        /*034c*/ 	.word	0x00002950
        /*0350*/ 	.word	0x000000ff
        /*0354*/ 	.word	0x00000040
        /*0358*/ 	.short	0x010a
        /*035a*/ 	.byte	0x08
	.zero		1


	//   ....[38]....
        /*035c*/ 	.word	0x00002c00
        /*0360*/ 	.word	0x000000ff
        /*0364*/ 	.word	0x000000c0
        /*0368*/ 	.short	0x010a
        /*036a*/ 	.byte	0x21
	.zero		1


	//   ....[39]....
        /*036c*/ 	.word	0x00002cc0
        /*0370*/ 	.word	0x000000ff
        /*0374*/ 	.word	0x00000000
        /*0378*/ 	.short	0x0101
        /*037a*/ 	.byte	0x04
	.zero		1


	//   ....[40]....
        /*037c*/ 	.word	0x000032b0
        /*0380*/ 	.word	0x000000ff
        /*0384*/ 	.word	0x00000000
        /*0388*/ 	.short	0x010a
        /*038a*/ 	.byte	0x04
	.zero		1


	//   ....[41]....
        /*038c*/ 	.word	0x00003350
        /*0390*/ 	.word	0x000000ff
        /*0394*/ 	.word	0x00000000
        /*0398*/ 	.short	0x010a
        /*039a*/ 	.byte	0x05
	.zero		1


	//   ....[42]....
        /*039c*/ 	.word	0x000033f0
        /*03a0*/ 	.word	0x000000ff
        /*03a4*/ 	.word	0x00000000
        /*03a8*/ 	.short	0x010a
        /*03aa*/ 	.byte	0x05
	.zero		1


	//   ....[43]....
        /*03ac*/ 	.word	0x00003490
        /*03b0*/ 	.word	0x000000ff
        /*03b4*/ 	.word	0x00000000
        /*03b8*/ 	.short	0x010a
        /*03ba*/ 	.byte	0x05
	.zero		1


	//   ....[44]....
        /*03bc*/ 	.word	0x00003530
        /*03c0*/ 	.word	0x000000ff
        /*03c4*/ 	.word	0x00000000
        /*03c8*/ 	.short	0x010a
        /*03ca*/ 	.byte	0x05
	.zero		1


	//   ....[45]....
        /*03cc*/ 	.word	0x000035d0
        /*03d0*/ 	.word	0x000000ff
        /*03d4*/ 	.word	0x00000000
        /*03d8*/ 	.short	0x010a
        /*03da*/ 	.byte	0x05
	.zero		1


	//   ....[46]....
        /*03dc*/ 	.word	0x00003670
        /*03e0*/ 	.word	0x000000ff
        /*03e4*/ 	.word	0x00000000
        /*03e8*/ 	.short	0x010a
        /*03ea*/ 	.byte	0x05
	.zero		1


	//   ....[47]....
        /*03ec*/ 	.word	0x00003720
        /*03f0*/ 	.word	0x00000000
        /*03f4*/ 	.word	0x00000000
        /*03f8*/ 	.short	0x010a
        /*03fa*/ 	.byte	0xff
	.zero		1


	//   ....[48]....
        /*03fc*/ 	.word	0x00003870
        /*0400*/ 	.word	0x000000ff
        /*0404*/ 	.word	0x000000c8
        /*0408*/ 	.short	0x010a
        /*040a*/ 	.byte	0x04
	.zero		1


	//   ....[49]....
        /*040c*/ 	.word	0x00003910
        /*0410*/ 	.word	0x000000ff
        /*0414*/ 	.word	0x000000c0
        /*0418*/ 	.short	0x010a
        /*041a*/ 	.byte	0x04
	.zero		1


	//   ....[50]....
        /*041c*/ 	.word	0x000039b0
        /*0420*/ 	.word	0x000000ff
        /*0424*/ 	.word	0x00000000
        /*0428*/ 	.short	0x0101
        /*042a*/ 	.byte	0x05
	.zero		1


	//   ....[51]....
        /*042c*/ 	.word	0x000039f0
        /*0430*/ 	.word	0x000000ff
        /*0434*/ 	.word	0x000000c8
        /*0438*/ 	.short	0x0106
        /*043a*/ 	.byte	0x04
	.zero		1


	//   ....[52]....
        /*043c*/ 	.word	0x00003a30
        /*0440*/ 	.word	0x00000000
        /*0444*/ 	.word	0x000000c8
        /*0448*/ 	.short	0x010a
        /*044a*/ 	.byte	0xff
	.zero		1


	//   ....[53]....
        /*044c*/ 	.word	0x00003c80
        /*0450*/ 	.word	0x000000ff
        /*0454*/ 	.word	0x00000008
        /*0458*/ 	.short	0x010a
        /*045a*/ 	.byte	0x05
	.zero		1


	//   ....[54]....
        /*045c*/ 	.word	0x00003ca0
        /*0460*/ 	.word	0x000000ff
        /*0464*/ 	.word	0x00000008
        /*0468*/ 	.short	0x010a
        /*046a*/ 	.byte	0x05
	.zero		1


	//   ....[55]....
        /*046c*/ 	.word	0x00003e30
        /*0470*/ 	.word	0x000000ff
        /*0474*/ 	.word	0x00000008
        /*0478*/ 	.short	0x010a
        /*047a*/ 	.byte	0x05
	.zero		1


	//   ....[56]....
        /*047c*/ 	.word	0x00003e50
        /*0480*/ 	.word	0x000000ff
        /*0484*/ 	.word	0x00000008
        /*0488*/ 	.short	0x010a
        /*048a*/ 	.byte	0x05
	.zero		1


	//   ....[57]....
        /*048c*/ 	.word	0x00003f10
        /*0490*/ 	.word	0x000000ff
        /*0494*/ 	.word	0x00000000
        /*0498*/ 	.short	0x0101
        /*049a*/ 	.byte	0x04
	.zero		1


	//   ....[58]....
        /*049c*/ 	.word	0x000042f0
        /*04a0*/ 	.word	0x000000ff
        /*04a4*/ 	.word	0x000000c0
        /*04a8*/ 	.short	0x010a
        /*04aa*/ 	.byte	0x17
	.zero		1


	//   ....[59]....
        /*04ac*/ 	.word	0x00004390
        /*04b0*/ 	.word	0x000000ff
        /*04b4*/ 	.word	0x00000000
        /*04b8*/ 	.short	0x0101
        /*04ba*/ 	.byte	0x2e
	.zero		1


	//   ....[60]....
        /*04bc*/ 	.word	0x000043c0
        /*04c0*/ 	.word	0x000000ff
        /*04c4*/ 	.word	0x000000e0
        /*04c8*/ 	.short	0x010a
        /*04ca*/ 	.byte	0x1c
	.zero		1


	//   ....[61]....
        /*04cc*/ 	.word	0x00004490
        /*04d0*/ 	.word	0x000000ff
        /*04d4*/ 	.word	0x00000000
        /*04d8*/ 	.short	0x010a
        /*04da*/ 	.byte	0x04
	.zero		1


	//   ....[62]....
        /*04dc*/ 	.word	0x00004500
        /*04e0*/ 	.word	0x000000ff
        /*04e4*/ 	.word	0x00000000
        /*04e8*/ 	.short	0x010a
        /*04ea*/ 	.byte	0x13
	.zero		1


	//   ....[63]....
        /*04ec*/ 	.word	0x00004650
        /*04f0*/ 	.word	0x000000ff
        /*04f4*/ 	.word	0x00000000
        /*04f8*/ 	.short	0x010a
        /*04fa*/ 	.byte	0x05
	.zero		1


	//   ....[64]....
        /*04fc*/ 	.word	0x00004ae0
        /*0500*/ 	.word	0x000000ff
        /*0504*/ 	.word	0x00000000
        /*0508*/ 	.short	0x010a
        /*050a*/ 	.byte	0x04
	.zero		1


	//   ....[65]....
        /*050c*/ 	.word	0x00004b80
        /*0510*/ 	.word	0x00000000
        /*0514*/ 	.word	0x00000000
        /*0518*/ 	.short	0x010a
        /*051a*/ 	.byte	0xff
	.zero		1


	//   ....[66]....
        /*051c*/ 	.word	0x00004bc0
        /*0520*/ 	.word	0x00000000
        /*0524*/ 	.word	0x00000000
        /*0528*/ 	.short	0x010a
        /*052a*/ 	.byte	0xff
	.zero		1


	//   ....[67]....
        /*052c*/ 	.word	0x00004c30
        /*0530*/ 	.word	0x000000ff
        /*0534*/ 	.word	0x00000000
        /*0538*/ 	.short	0x0101
        /*053a*/ 	.byte	0x04
	.zero		1


	//   ....[68]....
        /*053c*/ 	.word	0x00004c70
        /*0540*/ 	.word	0x000000ff
        /*0544*/ 	.word	0x000000f0
        /*0548*/ 	.short	0x010a
        /*054a*/ 	.byte	0x17
	.zero		1


	//   ....[69]....
        /*054c*/ 	.word	0x00004ce0
        /*0550*/ 	.word	0x000000ff
        /*0554*/ 	.word	0x00000000
        /*0558*/ 	.short	0x0101
        /*055a*/ 	.byte	0x04
	.zero		1


	//   ....[70]....
        /*055c*/ 	.word	0x000053e0
        /*0560*/ 	.word	0x000000ff
        /*0564*/ 	.word	0x000000c0
        /*0568*/ 	.short	0x010a
        /*056a*/ 	.byte	0x1b
	.zero		1


	//   ....[71]....
        /*056c*/ 	.word	0x00005470
        /*0570*/ 	.word	0x000000ff
        /*0574*/ 	.word	0x00000000
        /*0578*/ 	.short	0x0101
        /*057a*/ 	.byte	0x30
	.zero		1


	//   ....[72]....
        /*057c*/ 	.word	0x000059b0
        /*0580*/ 	.word	0x000000ff
        /*0584*/ 	.word	0x000000b8
        /*0588*/ 	.short	0x010a
        /*058a*/ 	.byte	0x1b
	.zero		1


	//   ....[73]....
        /*058c*/ 	.word	0x00005fd0
        /*0590*/ 	.word	0x000000ff
        /*0594*/ 	.word	0x00000098
        /*0598*/ 	.short	0x010a
        /*059a*/ 	.byte	0x04
	.zero		1


	//   ....[74]....
        /*059c*/ 	.word	0x00006200
        /*05a0*/ 	.word	0x000000ff
        /*05a4*/ 	.word	0x00000080
        /*05a8*/ 	.short	0x010b
        /*05aa*/ 	.byte	0x04
	.zero		1


	//   ....[75]....
        /*05ac*/ 	.word	0x00006250
        /*05b0*/ 	.word	0x000000ff
        /*05b4*/ 	.word	0x00000000
        /*05b8*/ 	.short	0x0101
        /*05ba*/ 	.byte	0x07
	.zero		1


	//   ....[76]....
        /*05bc*/ 	.word	0x00006260
        /*05c0*/ 	.word	0x000000ff
        /*05c4*/ 	.word	0x00000098
        /*05c8*/ 	.short	0x010a
        /*05ca*/ 	.byte	0x06
	.zero		1


	//   ....[77]....
        /*05cc*/ 	.word	0x000064e0
        /*05d0*/ 	.word	0x000000ff
        /*05d4*/ 	.word	0x00000080
        /*05d8*/ 	.short	0x010b
        /*05da*/ 	.byte	0x06
	.zero		1


	//   ....[78]....
        /*05dc*/ 	.word	0x00006520
        /*05e0*/ 	.word	0x000000ff
        /*05e4*/ 	.word	0x00000000
        /*05e8*/ 	.short	0x0101
        /*05ea*/ 	.byte	0x04
	.zero		1


	//   ....[79]....
        /*05ec*/ 	.word	0x00006570
        /*05f0*/ 	.word	0x000000ff
        /*05f4*/ 	.word	0x00000000
        /*05f8*/ 	.short	0x010a
        /*05fa*/ 	.byte	0x04
	.zero		1


	//   ....[80]....
        /*05fc*/ 	.word	0x00006600
        /*0600*/ 	.word	0x000000ff
        /*0604*/ 	.word	0x00000000
        /*0608*/ 	.short	0x010a
        /*060a*/ 	.byte	0x05
	.zero		1


	//   ....[81]....
        /*060c*/ 	.word	0x000066a0
        /*0610*/ 	.word	0x00000000
        /*0614*/ 	.word	0x00000000
        /*0618*/ 	.short	0x010a
        /*061a*/ 	.byte	0xff
	.zero		1


	//   ....[82]....
        /*061c*/ 	.word	0x00006a70
        /*0620*/ 	.word	0x000000ff
        /*0624*/ 	.word	0x000000c0
        /*0628*/ 	.short	0x010a
        /*062a*/ 	.byte	0x35
	.zero		1


	//   ....[83]....
        /*062c*/ 	.word	0x00006b30
        /*0630*/ 	.word	0x000000ff
        /*0634*/ 	.word	0x00000000
        /*0638*/ 	.short	0x0101
        /*063a*/ 	.byte	0x04
	.zero		1


	//   ....[84]....
        /*063c*/ 	.word	0x00007e00
        /*0640*/ 	.word	0x00000000
        /*0644*/ 	.word	0x00000080
        /*0648*/ 	.short	0x010a
        /*064a*/ 	.byte	0xff
	.zero		1


	//   ....[85]....
        /*064c*/ 	.word	0x00007e50
        /*0650*/ 	.word	0x0000004f
        /*0654*/ 	.word	0x000000d0
        /*0658*/ 	.short	0x010a
        /*065a*/ 	.byte	0xff
	.zero		1


	//   ....[86]....
        /*065c*/ 	.word	0x00007f50
        /*0660*/ 	.word	0x00000000
        /*0664*/ 	.word	0x00000080
        /*0668*/ 	.short	0x010a
        /*066a*/ 	.byte	0xff
	.zero		1


	//   ....[87]....
        /*066c*/ 	.word	0x00008070
        /*0670*/ 	.word	0x0000004f
        /*0674*/ 	.word	0x000000d0
        /*0678*/ 	.short	0x010a
        /*067a*/ 	.byte	0xff
	.zero		1


	//   ....[88]....
        /*067c*/ 	.word	0x00008910
        /*0680*/ 	.word	0x00000000
        /*0684*/ 	.word	0x00000000
        /*0688*/ 	.short	0x0101
        /*068a*/ 	.byte	0xff
	.zero		1


	//   ....[89]....
        /*068c*/ 	.word	0x00008920
        /*0690*/ 	.word	0x00000003
        /*0694*/ 	.word	0x00000080
        /*0698*/ 	.short	0x010a
        /*069a*/ 	.byte	0xff
	.zero		1


	//   ....[90]....
        /*069c*/ 	.word	0x000089f0
        /*06a0*/ 	.word	0x00000003
        /*06a4*/ 	.word	0x00000080
        /*06a8*/ 	.short	0x010a
        /*06aa*/ 	.byte	0xff
	.zero		1


	//   ....[91]....
        /*06ac*/ 	.word	0x00008d30
        /*06b0*/ 	.word	0x00000052
        /*06b4*/ 	.word	0x00000000
        /*06b8*/ 	.short	0x0101
        /*06ba*/ 	.byte	0xff
	.zero		1


	//   ....[92]....
        /*06bc*/ 	.word	0x000093c0
        /*06c0*/ 	.word	0x00000002
        /*06c4*/ 	.word	0x00000000
        /*06c8*/ 	.short	0x0101
        /*06ca*/ 	.byte	0xff
	.zero		1


	//   ....[93]....
        /*06cc*/ 	.word	0x00009640
        /*06d0*/ 	.word	0x000000ff
        /*06d4*/ 	.word	0x00000000
        /*06d8*/ 	.short	0x0101
        /*06da*/ 	.byte	0x04
	.zero		1


	//   ....[94]....
        /*06dc*/ 	.word	0x00009670
        /*06e0*/ 	.word	0x00000000
        /*06e4*/ 	.word	0x00000040
        /*06e8*/ 	.short	0x010a
        /*06ea*/ 	.byte	0xff
	.zero		1


	//   ....[95]....
        /*06ec*/ 	.word	0x000096d0
        /*06f0*/ 	.word	0x00000000
        /*06f4*/ 	.word	0x00000040
        /*06f8*/ 	.short	0x010a
        /*06fa*/ 	.byte	0xff
	.zero		1


	//   ....[96]....
        /*06fc*/ 	.word	0x00009730
        /*0700*/ 	.word	0x00000000
        /*0704*/ 	.word	0x000000c0
        /*0708*/ 	.short	0x010a
        /*070a*/ 	.byte	0xff
	.zero		1


	//   ....[97]....
        /*070c*/ 	.word	0x00009790
        /*0710*/ 	.word	0x00000000
        /*0714*/ 	.word	0x00000000
        /*0718*/ 	.short	0x010a
        /*071a*/ 	.byte	0xff
	.zero		1


	//   ....[98]....
        /*071c*/ 	.word	0x000097f0
        /*0720*/ 	.word	0x00000000
        /*0724*/ 	.word	0x00000000
        /*0728*/ 	.short	0x010a
        /*072a*/ 	.byte	0xff
	.zero		1


	//   ....[99]....
        /*072c*/ 	.word	0x00009850
        /*0730*/ 	.word	0x00000000
        /*0734*/ 	.word	0x00000000
        /*0738*/ 	.short	0x010a
        /*073a*/ 	.byte	0xff
	.zero		1


	//   ....[100]....
        /*073c*/ 	.word	0x000098b0
        /*0740*/ 	.word	0x00000000
        /*0744*/ 	.word	0x00000000
        /*0748*/ 	.short	0x010a
        /*074a*/ 	.byte	0xff
	.zero		1


	//   ....[101]....
        /*074c*/ 	.word	0x00009910
        /*0750*/ 	.word	0x00000000
        /*0754*/ 	.word	0x00000000
        /*0758*/ 	.short	0x010a
        /*075a*/ 	.byte	0xff
	.zero		1


	//   ....[102]....
        /*075c*/ 	.word	0x00009970
        /*0760*/ 	.word	0x00000000
        /*0764*/ 	.word	0x00000000
        /*0768*/ 	.short	0x010a
        /*076a*/ 	.byte	0xff
	.zero		1


	//   ....[103]....
        /*076c*/ 	.word	0x000099d0
        /*0770*/ 	.word	0x00000000
        /*0774*/ 	.word	0x00000000
        /*0778*/ 	.short	0x010a
        /*077a*/ 	.byte	0xff
	.zero		1


	//   ....[104]....
        /*077c*/ 	.word	0x00009a30
        /*0780*/ 	.word	0x00000004
        /*0784*/ 	.word	0x000000c8
        /*0788*/ 	.short	0x010a
        /*078a*/ 	.byte	0xff
	.zero		1


	//   ....[105]....
        /*078c*/ 	.word	0x00009a90
        /*0790*/ 	.word	0x00000004
        /*0794*/ 	.word	0x000000c0
        /*0798*/ 	.short	0x010a
        /*079a*/ 	.byte	0xff
	.zero		1


	//   ....[106]....
        /*079c*/ 	.word	0x00009af0
        /*07a0*/ 	.word	0x00000005
        /*07a4*/ 	.word	0x00000008
        /*07a8*/ 	.short	0x010a
        /*07aa*/ 	.byte	0xff
	.zero		1


	//   ....[107]....
        /*07ac*/ 	.word	0x00009bd0
        /*07b0*/ 	.word	0x00000003
        /*07b4*/ 	.word	0x00000008
        /*07b8*/ 	.short	0x010a
        /*07ba*/ 	.byte	0xff
	.zero		1


	//   ....[108]....
        /*07bc*/ 	.word	0x00009c30
        /*07c0*/ 	.word	0x00000000
        /*07c4*/ 	.word	0x000000c0
        /*07c8*/ 	.short	0x010a
        /*07ca*/ 	.byte	0xff
	.zero		1


	//   ....[109]....
        /*07cc*/ 	.word	0x00009c90
        /*07d0*/ 	.word	0x00000000
        /*07d4*/ 	.word	0x000000e0
        /*07d8*/ 	.short	0x010a
        /*07da*/ 	.byte	0xff
	.zero		1


	//   ....[110]....
        /*07dc*/ 	.word	0x00009cf0
        /*07e0*/ 	.word	0x00000000
        /*07e4*/ 	.word	0x00000000
        /*07e8*/ 	.short	0x010a
        /*07ea*/ 	.byte	0xff
	.zero		1


	//   ....[111]....
        /*07ec*/ 	.word	0x00009d50
        /*07f0*/ 	.word	0x00000000
        /*07f4*/ 	.word	0x00000000
        /*07f8*/ 	.short	0x010a
        /*07fa*/ 	.byte	0xff
	.zero		1


	//   ....[112]....
        /*07fc*/ 	.word	0x00009db0
        /*0800*/ 	.word	0x00000000
        /*0804*/ 	.word	0x000000f0
        /*0808*/ 	.short	0x010a
        /*080a*/ 	.byte	0xff
	.zero		1


	//   ....[113]....
        /*080c*/ 	.word	0x00009e10
        /*0810*/ 	.word	0x00000000
        /*0814*/ 	.word	0x000000c0
        /*0818*/ 	.short	0x010a
        /*081a*/ 	.byte	0xff
	.zero		1


	//   ....[114]....
        /*081c*/ 	.word	0x00009e70
        /*0820*/ 	.word	0x00000003
        /*0824*/ 	.word	0x000000b8
        /*0828*/ 	.short	0x010a
        /*082a*/ 	.byte	0xff
	.zero		1


	//   ....[115]....
        /*082c*/ 	.word	0x00009ed0
        /*0830*/ 	.word	0x00000000
        /*0834*/ 	.word	0x00000098
        /*0838*/ 	.short	0x010a
        /*083a*/ 	.byte	0xff
	.zero		1


	//   ....[116]....
        /*083c*/ 	.word	0x00009f30
        /*0840*/ 	.word	0x00000000
        /*0844*/ 	.word	0x00000098
        /*0848*/ 	.short	0x010a
        /*084a*/ 	.byte	0xff
	.zero		1


	//   ....[117]....
        /*084c*/ 	.word	0x00009f90
        /*0850*/ 	.word	0x00000000
        /*0854*/ 	.word	0x00000000
        /*0858*/ 	.short	0x010a
        /*085a*/ 	.byte	0xff
	.zero		1


	//   ....[118]....
        /*085c*/ 	.word	0x00009ff0
        /*0860*/ 	.word	0x00000000
        /*0864*/ 	.word	0x00000000
        /*0868*/ 	.short	0x010a
        /*086a*/ 	.byte	0xff
	.zero		1


	//   ....[119]....
        /*086c*/ 	.word	0x0000a050
        /*0870*/ 	.word	0x00000000
        /*0874*/ 	.word	0x000000c0
        /*0878*/ 	.short	0x010a
        /*087a*/ 	.byte	0xff
	.zero		1


	//   ....[120]....
        /*087c*/ 	.word	0x0000a0a0
        /*0880*/ 	.word	0x00000000
        /*0884*/ 	.word	0x00000080
        /*0888*/ 	.short	0x010a
        /*088a*/ 	.byte	0xff
	.zero		1


	//   ....[121]....
        /*088c*/ 	.word	0x0000a0f0
        /*0890*/ 	.word	0x0000004f
        /*0894*/ 	.word	0x000000d0
        /*0898*/ 	.short	0x010a
        /*089a*/ 	.byte	0xff
	.zero		1


	//   ....[122]....
        /*089c*/ 	.word	0x0000a140
        /*08a0*/ 	.word	0x00000003
        /*08a4*/ 	.word	0x00000080
        /*08a8*/ 	.short	0x010a
        /*08aa*/ 	.byte	0xff
	.zero		1


	//----- nvinfo : EIATTR_NUM_MBARRIERS
	.align		4
.L_47:
        /*08ac*/ 	.byte	0x03, 0x38
        /*08ae*/ 	.short	0x001f


	//----- nvinfo : EIATTR_EXIT_INSTR_OFFSETS
	.align		4
        /*08b0*/ 	.byte	0x04, 0x1c
        /*08b2*/ 	.short	(.L_49 - .L_48)


	//   ....[0]....
.L_48:
        /*08b4*/ 	.word	0x00003750


	//   ....[1]....
        /*08b8*/ 	.word	0x00003a00


	//   ....[2]....
        /*08bc*/ 	.word	0x00003a60


	//   ....[3]....
        /*08c0*/ 	.word	0x00004f00


	//   ....[4]....
        /*08c4*/ 	.word	0x000066d0


	//   ....[5]....
        /*08c8*/ 	.word	0x00006710


	//   ....[6]....
        /*08cc*/ 	.word	0x00009520


	//   ....[7]....
        /*08d0*/ 	.word	0x000095a0


	//   ....[8]....
        /*08d4*/ 	.word	0x000095d0


	//   ....[9]....
        /*08d8*/ 	.word	0x00009650


	//----- nvinfo : EIATTR_MAX_THREADS
	.align		4
.L_49:
        /*08dc*/ 	.byte	0x04, 0x05
        /*08de*/ 	.short	(.L_51 - .L_50)
.L_50:
        /*08e0*/ 	.word	0x00000100
        /*08e4*/ 	.word	0x00000001
        /*08e8*/ 	.word	0x00000001


	//----- nvinfo : EIATTR_CRS_STACK_SIZE
	.align		4
.L_51:
        /*08ec*/ 	.byte	0x04, 0x1e
        /*08ee*/ 	.short	(.L_53 - .L_52)
.L_52:
        /*08f0*/ 	.word	0x00000000


	//----- nvinfo : EIATTR_CBANK_PARAM_SIZE
	.align		4
.L_53:
        /*08f4*/ 	.byte	0x03, 0x19
        /*08f6*/ 	.short	0x0900


	//----- nvinfo : EIATTR_PARAM_CBANK
	.align		4
        /*08f8*/ 	.byte	0x04, 0x0a
        /*08fa*/ 	.short	(.L_55 - .L_54)
	.align		4
.L_54:
        /*08fc*/ 	.word	index@(.nv.constant0._ZN7cutlass13device_kernelINS_4conv6kernel13ConvUniversalINS1_16ConvProblemShapeILNS1_8OperatorE2ELi3EEENS1_10collective14CollectiveConvINS1_47MainloopSm100TmaUmmaWarpSpecializedImplicitGemmILS5_2ELi8ELi3ELi1ELi2EN4cute5tupleIJNSA_1CILi2EEENSC_ILi1EEESE_EEEEENSB_IJNSC_ILi128EEENSB_IJNSC_ILi64EEEEEESJ_EEENS_10tfloat32_tESL_NSA_8TiledMMAINSA_8MMA_AtomIJNSA_23SM100_MMA_TF32_2x1SM_SSISL_SL_fLi128ELi64ELNSA_4UMMA5MajorE1ELSQ_1ELNSP_7ScaleInE0ELSR_0EEEEEENSA_6LayoutINSB_IJSE_SE_SE_EEENSB_IJNSC_ILi0EEESW_SW_EEEEENSB_IJNSA_10UnderscoreESZ_SZ_EEEEENS7_6detail27Sm100ImplicitGemmTileTraitsINSA_18SM100_TMA_2SM_LOADENSA_14ComposedLayoutINSA_7SwizzleILi2ELi5ELi2EEENSA_18smem_ptr_flag_bitsILi32EEENSU_INSB_IJNSC_ILi32EEENSC_ILi4EEEEEENSB_IJSE_S1A_EEEEEEEvEENS13_INSA_25SM100_TMA_2SM_LOAD_IM2COLES1F_vEEEENS_8epilogue10collective18CollectiveEpilogueINS1K_23Sm100TmaWarpSpecializedILi3ELi2ELi16ELb1ELb0EEEJNSB_IJSI_SJ_SJ_EEENSB_IJNSU_ISI_SE_EENSU_INSB_IJNSC_ILi16EEESD_EEES1D_EEEEESL_NSB_IJlNSB_IJSE_lllEEESW_EEESL_S1W_NS1K_6fusion15FusionCallbacksIS1O_NS1X_17LinearCombinationISL_fSL_fLNS_15FloatRoundStyleE2EEES1P_S1U_JEEENSA_5SM1004TMEM4LOAD26SM100_TMEM_LOAD_32dp32b16xENSA_13SM90_TMA_LOADENS15_INS16_ILi2ELi4ELi3EEES19_NSU_INSB_IJNSC_ILi8EEES1R_EEENSB_IJS1R_SE_EEEEEEENSA_39AutoVectorizingCopyWithAssumedAlignmentILi128EEENSA_14SM90_TMA_STOREES2D_S2F_S2F_EEEvvEEEEvNT_6ParamsE)
        /*0900*/ 	.short	0x0380
        /*0902*/ 	.short	0x0900


	//----- nvinfo : EIATTR_SW_WAR
	.align		4
.L_55:
        /*0904*/ 	.byte	0x04, 0x36
        /*0906*/ 	.short	(.L_57 - .L_56)
.L_56:
        /*0908*/ 	.word	0x00000008
.L_57:


//--------------------- .nv.callgraph             --------------------------
	.section	.nv.callgraph,"",@"SHT_CUDA_CALLGRAPH"
	.align	4
	.sectionentsize	8
	.align		4
        /*0000*/ 	.word	0x00000000
	.align		4
        /*0004*/ 	.word	0xffffffff
	.align		4
        /*0008*/ 	.word	index@(_ZN7cutlass13device_kernelINS_4conv6kernel13ConvUniversalINS1_16ConvProblemShapeILNS1_8OperatorE2ELi3EEENS1_10collective14CollectiveConvINS1_47MainloopSm100TmaUmmaWarpSpecializedImplicitGemmILS5_2ELi8ELi3ELi1ELi2EN4cute5tupleIJNSA_1CILi2EEENSC_ILi1EEESE_EEEEENSB_IJNSC_ILi128EEENSB_IJNSC_ILi64EEEEEESJ_EEENS_10tfloat32_tESL_NSA_8TiledMMAINSA_8MMA_AtomIJNSA_23SM100_MMA_TF32_2x1SM_SSISL_SL_fLi128ELi64ELNSA_4UMMA5MajorE1ELSQ_1ELNSP_7ScaleInE0ELSR_0EEEEEENSA_6LayoutINSB_IJSE_SE_SE_EEENSB_IJNSC_ILi0EEESW_SW_EEEEENSB_IJNSA_10UnderscoreESZ_SZ_EEEEENS7_6detail27Sm100ImplicitGemmTileTraitsINSA_18SM100_TMA_2SM_LOADENSA_14ComposedLayoutINSA_7SwizzleILi2ELi5ELi2EEENSA_18smem_ptr_flag_bitsILi32EEENSU_INSB_IJNSC_ILi32EEENSC_ILi4EEEEEENSB_IJSE_S1A_EEEEEEEvEENS13_INSA_25SM100_TMA_2SM_LOAD_IM2COLES1F_vEEEENS_8epilogue10collective18CollectiveEpilogueINS1K_23Sm100TmaWarpSpecializedILi3ELi2ELi16ELb1ELb0EEEJNSB_IJSI_SJ_SJ_EEENSB_IJNSU_ISI_SE_EENSU_INSB_IJNSC_ILi16EEESD_EEES1D_EEEEESL_NSB_IJlNSB_IJSE_lllEEESW_EEESL_S1W_NS1K_6fusion15FusionCallbacksIS1O_NS1X_17LinearCombinationISL_fSL_fLNS_15FloatRoundStyleE2EEES1P_S1U_JEEENSA_5SM1004TMEM4LOAD26SM100_TMEM_LOAD_32dp32b16xENSA_13SM90_TMA_LOADENS15_INS16_ILi2ELi4ELi3EEES19_NSU_INSB_IJNSC_ILi8EEES1R_EEENSB_IJS1R_SE_EEEEEEENSA_39AutoVectorizingCopyWithAssumedAlignmentILi128EEENSA_14SM90_TMA_STOREES2D_S2F_S2F_EEEvvEEEEvNT_6ParamsE)
	.align		4
        /*000c*/ 	.word	index@(__assertfail)
	.align		4
        /*0010*/ 	.word	0x00000000
	.align		4
        /*0014*/ 	.word	0xfffffffe
	.align		4
        /*0018*/ 	.word	0x00000000
	.align		4
        /*001c*/ 	.word	0xfffffffd
	.align		4
        /*0020*/ 	.word	0x00000000
	.align		4
        /*0024*/ 	.word	0xfffffffc


//--------------------- .nv.constant4             --------------------------
	.section	.nv.constant4,"a",@progbits
	.align	8
	.align		8
.nv.constant4:
        /*0000*/ 	.dword	__assertfail
	.align		8
        /*0008*/ 	.dword	__unnamed_1
	.align		8
        /*0010*/ 	.dword	__unnamed_2
	.align		8
        /*0018*/ 	.dword	_ZN39_INTERNAL_b66a96ef_4_k_cu_f988adbf_45344cuda3std3__45__cpo5beginE
	.align		8
        /*0020*/ 	.dword	_ZN39_INTERNAL_b66a96ef_4_k_cu_f988adbf_45344cuda3std3__45__cpo3endE
	.align		8
        /*0028*/ 	.dword	_ZN39_INTERNAL_b66a96ef_4_k_cu_f988adbf_45344cuda3std3__45__cpo6cbeginE
	.align		8
        /*0030*/ 	.dword	_ZN39_INTERNAL_b66a96ef_4_k_cu_f988adbf_45344cuda3std3__45__cpo4cendE
	.align		8
        /*0038*/ 	.dword	_ZN39_INTERNAL_b66a96ef_4_k_cu_f988adbf_45344cuda3std3__441_GLOBAL__N__b66a96ef_4_k_cu_f988adbf_45346ignoreE
	.align		8
        /*0040*/ 	.dword	_ZN39_INTERNAL_b66a96ef_4_k_cu_f988adbf_45344cuda3std3__419piecewise_constructE
	.align		8
        /*0048*/ 	.dword	_ZN39_INTERNAL_b66a96ef_4_k_cu_f988adbf_45344cuda3std3__48in_placeE
	.align		8
        /*0050*/ 	.dword	_ZN39_INTERNAL_b66a96ef_4_k_cu_f988adbf_45344cuda3std6ranges3__45__cpo4swapE
	.align		8
        /*0058*/ 	.dword	_ZN39_INTERNAL_b66a96ef_4_k_cu_f988adbf_45344cuda3std6ranges3__45__cpo9iter_moveE
	.align		8
        /*0060*/ 	.dword	_ZN39_INTERNAL_b66a96ef_4_k_cu_f988adbf_45344cute7productE
	.align		8
        /*0068*/ 	.dword	_ZN39_INTERNAL_b66a96ef_4_k_cu_f988adbf_45344cute1_E
	.align		8
        /*0070*/ 	.dword	$str$27
	.align		8
        /*0078*/ 	.dword	$str$28
	.align		8
        /*0080*/ 	.dword	$str$29
	.align		8
        /*0088*/ 	.dword	$str$30


//--------------------- .text._ZN7cutlass13device_kernelINS_4conv6kernel13ConvUniversalINS1_16ConvProblemShapeILNS1_8OperatorE2ELi3EEENS1_10collective14CollectiveConvINS1_47MainloopSm100TmaUmmaWarpSpecializedImplicitGemmILS5_2ELi8ELi3ELi1ELi2EN4cute5tupleIJNSA_1CILi2EEENSC_ILi1EEESE_EEEEENSB_IJNSC_ILi128EEENSB_IJNSC_ILi64EEEEEESJ_EEENS_10tfloat32_tESL_NSA_8TiledMMAINSA_8MMA_AtomIJNSA_23SM100_MMA_TF32_2x1SM_SSISL_SL_fLi128ELi64ELNSA_4UMMA5MajorE1ELSQ_1ELNSP_7ScaleInE0ELSR_0EEEEEENSA_6LayoutINSB_IJSE_SE_SE_EEENSB_IJNSC_ILi0EEESW_SW_EEEEENSB_IJNSA_10UnderscoreESZ_SZ_EEEEENS7_6detail27Sm100ImplicitGemmTileTraitsINSA_18SM100_TMA_2SM_LOADENSA_14ComposedLayoutINSA_7SwizzleILi2ELi5ELi2EEENSA_18smem_ptr_flag_bitsILi32EEENSU_INSB_IJNSC_ILi32EEENSC_ILi4EEEEEENSB_IJSE_S1A_EEEEEEEvEENS13_INSA_25SM100_TMA_2SM_LOAD_IM2COLES1F_vEEEENS_8epilogue10collective18CollectiveEpilogueINS1K_23Sm100TmaWarpSpecializedILi3ELi2ELi16ELb1ELb0EEEJNSB_IJSI_SJ_SJ_EEENSB_IJNSU_ISI_SE_EENSU_INSB_IJNSC_ILi16EEESD_EEES1D_EEEEESL_NSB_IJlNSB_IJSE_lllEEESW_EEESL_S1W_NS1K_6fusion15FusionCallbacksIS1O_NS1X_17LinearCombinationISL_fSL_fLNS_15FloatRoundStyleE2EEES1P_S1U_JEEENSA_5SM1004TMEM4LOAD26SM100_TMEM_LOAD_32dp32b16xENSA_13SM90_TMA_LOADENS15_INS16_ILi2ELi4ELi3EEES19_NSU_INSB_IJNSC_ILi8EEES1R_EEENSB_IJS1R_SE_EEEEEEENSA_39AutoVectorizingCopyWithAssumedAlignmentILi128EEENSA_14SM90_TMA_STOREES2D_S2F_S2F_EEEvvEEEEvNT_6ParamsE --------------------------
	.section	.text._ZN7cutlass13device_kernelINS_4conv6kernel13ConvUniversalINS1_16ConvProblemShapeILNS1_8OperatorE2ELi3EEENS1_10collective14CollectiveConvINS1_47MainloopSm100TmaUmmaWarpSpecializedImplicitGemmILS5_2ELi8ELi3ELi1ELi2EN4cute5tupleIJNSA_1CILi2EEENSC_ILi1EEESE_EEEEENSB_IJNSC_ILi128EEENSB_IJNSC_ILi64EEEEEESJ_EEENS_10tfloat32_tESL_NSA_8TiledMMAINSA_8MMA_AtomIJNSA_23SM100_MMA_TF32_2x1SM_SSISL_SL_fLi128ELi64ELNSA_4UMMA5MajorE1ELSQ_1ELNSP_7ScaleInE0ELSR_0EEEEEENSA_6LayoutINSB_IJSE_SE_SE_EEENSB_IJNSC_ILi0EEESW_SW_EEEEENSB_IJNSA_10UnderscoreESZ_SZ_EEEEENS7_6detail27Sm100ImplicitGemmTileTraitsINSA_18SM100_TMA_2SM_LOADENSA_14ComposedLayoutINSA_7SwizzleILi2ELi5ELi2EEENSA_18smem_ptr_flag_bitsILi32EEENSU_INSB_IJNSC_ILi32EEENSC_ILi4EEEEEENSB_IJSE_S1A_EEEEEEEvEENS13_INSA_25SM100_TMA_2SM_LOAD_IM2COLES1F_vEEEENS_8epilogue10collective18CollectiveEpilogueINS1K_23Sm100TmaWarpSpecializedILi3ELi2ELi16ELb1ELb0EEEJNSB_IJSI_SJ_SJ_EEENSB_IJNSU_ISI_SE_EENSU_INSB_IJNSC_ILi16EEESD_EEES1D_EEEEESL_NSB_IJlNSB_IJSE_lllEEESW_EEESL_S1W_NS1K_6fusion15FusionCallbacksIS1O_NS1X_17LinearCombinationISL_fSL_fLNS_15FloatRoundStyleE2EEES1P_S1U_JEEENSA_5SM1004TMEM4LOAD26SM100_TMEM_LOAD_32dp32b16xENSA_13SM90_TMA_LOADENS15_INS16_ILi2ELi4ELi3EEES19_NSU_INSB_IJNSC_ILi8EEES1R_EEENSB_IJS1R_SE_EEEEEEENSA_39AutoVectorizingCopyWithAssumedAlignmentILi128EEENSA_14SM90_TMA_STOREES2D_S2F_S2F_EEEvvEEEEvNT_6ParamsE,"ax",@progbits
	.align	128
.text._ZN7cutlass13device_kernelINS_4conv6kernel13ConvUniversalINS1_16ConvProblemShapeILNS1_8OperatorE2ELi3EEENS1_10collective14CollectiveConvINS1_47MainloopSm100TmaUmmaWarpSpecializedImplicitGemmILS5_2ELi8ELi3ELi1ELi2EN4cute5tupleIJNSA_1CILi2EEENSC_ILi1EEESE_EEEEENSB_IJNSC_ILi128EEENSB_IJNSC_ILi64EEEEEESJ_EEENS_10tfloat32_tESL_NSA_8TiledMMAINSA_8MMA_AtomIJNSA_23SM100_MMA_TF32_2x1SM_SSISL_SL_fLi128ELi64ELNSA_4UMMA5MajorE1ELSQ_1ELNSP_7ScaleInE0ELSR_0EEEEEENSA_6LayoutINSB_IJSE_SE_SE_EEENSB_IJNSC_ILi0EEESW_SW_EEEEENSB_IJNSA_10UnderscoreESZ_SZ_EEEEENS7_6detail27Sm100ImplicitGemmTileTraitsINSA_18SM100_TMA_2SM_LOADENSA_14ComposedLayoutINSA_7SwizzleILi2ELi5ELi2EEENSA_18smem_ptr_flag_bitsILi32EEENSU_INSB_IJNSC_ILi32EEENSC_ILi4EEEEEENSB_IJSE_S1A_EEEEEEEvEENS13_INSA_25SM100_TMA_2SM_LOAD_IM2COLES1F_vEEEENS_8epilogue10collective18CollectiveEpilogueINS1K_23Sm100TmaWarpSpecializedILi3ELi2ELi16ELb1ELb0EEEJNSB_IJSI_SJ_SJ_EEENSB_IJNSU_ISI_SE_EENSU_INSB_IJNSC_ILi16EEESD_EEES1D_EEEEESL_NSB_IJlNSB_IJSE_lllEEESW_EEESL_S1W_NS1K_6fusion15FusionCallbacksIS1O_NS1X_17LinearCombinationISL_fSL_fLNS_15FloatRoundStyleE2EEES1P_S1U_JEEENSA_5SM1004TMEM4LOAD26SM100_TMEM_LOAD_32dp32b16xENSA_13SM90_TMA_LOADENS15_INS16_ILi2ELi4ELi3EEES19_NSU_INSB_IJNSC_ILi8EEES1R_EEENSB_IJS1R_SE_EEEEEEENSA_39AutoVectorizingCopyWithAssumedAlignmentILi128EEENSA_14SM90_TMA_STOREES2D_S2F_S2F_EEEvvEEEEvNT_6ParamsE:
        .type           _ZN7cutlass13device_kernelINS_4conv6kernel13ConvUniversalINS1_16ConvProblemShapeILNS1_8OperatorE2ELi3EEENS1_10collective14CollectiveConvINS1_47MainloopSm100TmaUmmaWarpSpecializedImplicitGemmILS5_2ELi8ELi3ELi1ELi2EN4cute5tupleIJNSA_1CILi2EEENSC_ILi1EEESE_EEEEENSB_IJNSC_ILi128EEENSB_IJNSC_ILi64EEEEEESJ_EEENS_10tfloat32_tESL_NSA_8TiledMMAINSA_8MMA_AtomIJNSA_23SM100_MMA_TF32_2x1SM_SSISL_SL_fLi128ELi64ELNSA_4UMMA5MajorE1ELSQ_1ELNSP_7ScaleInE0ELSR_0EEEEEENSA_6LayoutINSB_IJSE_SE_SE_EEENSB_IJNSC_ILi0EEESW_SW_EEEEENSB_IJNSA_10UnderscoreESZ_SZ_EEEEENS7_6detail27Sm100ImplicitGemmTileTraitsINSA_18SM100_TMA_2SM_LOADENSA_14ComposedLayoutINSA_7SwizzleILi2ELi5ELi2EEENSA_18smem_ptr_flag_bitsILi32EEENSU_INSB_IJNSC_ILi32EEENSC_ILi4EEEEEENSB_IJSE_S1A_EEEEEEEvEENS13_INSA_25SM100_TMA_2SM_LOAD_IM2COLES1F_vEEEENS_8epilogue10collective18CollectiveEpilogueINS1K_23Sm100TmaWarpSpecializedILi3ELi2ELi16ELb1ELb0EEEJNSB_IJSI_SJ_SJ_EEENSB_IJNSU_ISI_SE_EENSU_INSB_IJNSC_ILi16EEESD_EEES1D_EEEEESL_NSB_IJlNSB_IJSE_lllEEESW_EEESL_S1W_NS1K_6fusion15FusionCallbacksIS1O_NS1X_17LinearCombinationISL_fSL_fLNS_15FloatRoundStyleE2EEES1P_S1U_JEEENSA_5SM1004TMEM4LOAD26SM100_TMEM_LOAD_32dp32b16xENSA_13SM90_TMA_LOADENS15_INS16_ILi2ELi4ELi3EEES19_NSU_INSB_IJNSC_ILi8EEES1R_EEENSB_IJS1R_SE_EEEEEEENSA_39AutoVectorizingCopyWithAssumedAlignmentILi128EEENSA_14SM90_TMA_STOREES2D_S2F_S2F_EEEvvEEEEvNT_6ParamsE,@function
        .size           _ZN7cutlass13device_kernelINS_4conv6kernel13ConvUniversalINS1_16ConvProblemShapeILNS1_8OperatorE2ELi3EEENS1_10collective14CollectiveConvINS1_47MainloopSm100TmaUmmaWarpSpecializedImplicitGemmILS5_2ELi8ELi3ELi1ELi2EN4cute5tupleIJNSA_1CILi2EEENSC_ILi1EEESE_EEEEENSB_IJNSC_ILi128EEENSB_IJNSC_ILi64EEEEEESJ_EEENS_10tfloat32_tESL_NSA_8TiledMMAINSA_8MMA_AtomIJNSA_23SM100_MMA_TF32_2x1SM_SSISL_SL_fLi128ELi64ELNSA_4UMMA5MajorE1ELSQ_1ELNSP_7ScaleInE0ELSR_0EEEEEENSA_6LayoutINSB_IJSE_SE_SE_EEENSB_IJNSC_ILi0EEESW_SW_EEEEENSB_IJNSA_10UnderscoreESZ_SZ_EEEEENS7_6detail27Sm100ImplicitGemmTileTraitsINSA_18SM100_TMA_2SM_LOADENSA_14ComposedLayoutINSA_7SwizzleILi2ELi5ELi2EEENSA_18smem_ptr_flag_bitsILi32EEENSU_INSB_IJNSC_ILi32EEENSC_ILi4EEEEEENSB_IJSE_S1A_EEEEEEEvEENS13_INSA_25SM100_TMA_2SM_LOAD_IM2COLES1F_vEEEENS_8epilogue10collective18CollectiveEpilogueINS1K_23Sm100TmaWarpSpecializedILi3ELi2ELi16ELb1ELb0EEEJNSB_IJSI_SJ_SJ_EEENSB_IJNSU_ISI_SE_EENSU_INSB_IJNSC_ILi16EEESD_EEES1D_EEEEESL_NSB_IJlNSB_IJSE_lllEEESW_EEESL_S1W_NS1K_6fusion15FusionCallbacksIS1O_NS1X_17LinearCombinationISL_fSL_fLNS_15FloatRoundStyleE2EEES1P_S1U_JEEENSA_5SM1004TMEM4LOAD26SM100_TMEM_LOAD_32dp32b16xENSA_13SM90_TMA_LOADENS15_INS16_ILi2ELi4ELi3EEES19_NSU_INSB_IJNSC_ILi8EEES1R_EEENSB_IJS1R_SE_EEEEEEENSA_39AutoVectorizingCopyWithAssumedAlignmentILi128EEENSA_14SM90_TMA_STOREES2D_S2F_S2F_EEEvvEEEEvNT_6ParamsE,(.L_x_177 - _ZN7cutlass13device_kernelINS_4conv6kernel13ConvUniversalINS1_16ConvProblemShapeILNS1_8OperatorE2ELi3EEENS1_10collective14CollectiveConvINS1_47MainloopSm100TmaUmmaWarpSpecializedImplicitGemmILS5_2ELi8ELi3ELi1ELi2EN4cute5tupleIJNSA_1CILi2EEENSC_ILi1EEESE_EEEEENSB_IJNSC_ILi128EEENSB_IJNSC_ILi64EEEEEESJ_EEENS_10tfloat32_tESL_NSA_8TiledMMAINSA_8MMA_AtomIJNSA_23SM100_MMA_TF32_2x1SM_SSISL_SL_fLi128ELi64ELNSA_4UMMA5MajorE1ELSQ_1ELNSP_7ScaleInE0ELSR_0EEEEEENSA_6LayoutINSB_IJSE_SE_SE_EEENSB_IJNSC_ILi0EEESW_SW_EEEEENSB_IJNSA_10UnderscoreESZ_SZ_EEEEENS7_6detail27Sm100ImplicitGemmTileTraitsINSA_18SM100_TMA_2SM_LOADENSA_14ComposedLayoutINSA_7SwizzleILi2ELi5ELi2EEENSA_18smem_ptr_flag_bitsILi32EEENSU_INSB_IJNSC_ILi32EEENSC_ILi4EEEEEENSB_IJSE_S1A_EEEEEEEvEENS13_INSA_25SM100_TMA_2SM_LOAD_IM2COLES1F_vEEEENS_8epilogue10collective18CollectiveEpilogueINS1K_23Sm100TmaWarpSpecializedILi3ELi2ELi16ELb1ELb0EEEJNSB_IJSI_SJ_SJ_EEENSB_IJNSU_ISI_SE_EENSU_INSB_IJNSC_ILi16EEESD_EEES1D_EEEEESL_NSB_IJlNSB_IJSE_lllEEESW_EEESL_S1W_NS1K_6fusion15FusionCallbacksIS1O_NS1X_17LinearCombinationISL_fSL_fLNS_15FloatRoundStyleE2EEES1P_S1U_JEEENSA_5SM1004TMEM4LOAD26SM100_TMEM_LOAD_32dp32b16xENSA_13SM90_TMA_LOADENS15_INS16_ILi2ELi4ELi3EEES19_NSU_INSB_IJNSC_ILi8EEES1R_EEENSB_IJS1R_SE_EEEEEEENSA_39AutoVectorizingCopyWithAssumedAlignmentILi128EEENSA_14SM90_TMA_STOREES2D_S2F_S2F_EEEvvEEEEvNT_6ParamsE)
        .other          _ZN7cutlass13device_kernelINS_4conv6kernel13ConvUniversalINS1_16ConvProblemShapeILNS1_8OperatorE2ELi3EEENS1_10collective14CollectiveConvINS1_47MainloopSm100TmaUmmaWarpSpecializedImplicitGemmILS5_2ELi8ELi3ELi1ELi2EN4cute5tupleIJNSA_1CILi2EEENSC_ILi1EEESE_EEEEENSB_IJNSC_ILi128EEENSB_IJNSC_ILi64EEEEEESJ_EEENS_10tfloat32_tESL_NSA_8TiledMMAINSA_8MMA_AtomIJNSA_23SM100_MMA_TF32_2x1SM_SSISL_SL_fLi128ELi64ELNSA_4UMMA5MajorE1ELSQ_1ELNSP_7ScaleInE0ELSR_0EEEEEENSA_6LayoutINSB_IJSE_SE_SE_EEENSB_IJNSC_ILi0EEESW_SW_EEEEENSB_IJNSA_10UnderscoreESZ_SZ_EEEEENS7_6detail27Sm100ImplicitGemmTileTraitsINSA_18SM100_TMA_2SM_LOADENSA_14ComposedLayoutINSA_7SwizzleILi2ELi5ELi2EEENSA_18smem_ptr_flag_bitsILi32EEENSU_INSB_IJNSC_ILi32EEENSC_ILi4EEEEEENSB_IJSE_S1A_EEEEEEEvEENS13_INSA_25SM100_TMA_2SM_LOAD_IM2COLES1F_vEEEENS_8epilogue10collective18CollectiveEpilogueINS1K_23Sm100TmaWarpSpecializedILi3ELi2ELi16ELb1ELb0EEEJNSB_IJSI_SJ_SJ_EEENSB_IJNSU_ISI_SE_EENSU_INSB_IJNSC_ILi16EEESD_EEES1D_EEEEESL_NSB_IJlNSB_IJSE_lllEEESW_EEESL_S1W_NS1K_6fusion15FusionCallbacksIS1O_NS1X_17LinearCombinationISL_fSL_fLNS_15FloatRoundStyleE2EEES1P_S1U_JEEENSA_5SM1004TMEM4LOAD26SM100_TMEM_LOAD_32dp32b16xENSA_13SM90_TMA_LOADENS15_INS16_ILi2ELi4ELi3EEES19_NSU_INSB_IJNSC_ILi8EEES1R_EEENSB_IJS1R_SE_EEEEEEENSA_39AutoVectorizingCopyWithAssumedAlignmentILi128EEENSA_14SM90_TMA_STOREES2D_S2F_S2F_EEEvvEEEEvNT_6ParamsE,@"STO_CUDA_ENTRY STV_DEFAULT"
_ZN7cutlass13device_kernelINS_4conv6kernel13ConvUniversalINS1_16ConvProblemShapeILNS1_8OperatorE2ELi3EEENS1_10collective14CollectiveConvINS1_47MainloopSm100TmaUmmaWarpSpecializedImplicitGemmILS5_2ELi8ELi3ELi1ELi2EN4cute5tupleIJNSA_1CILi2EEENSC_ILi1EEESE_EEEEENSB_IJNSC_ILi128EEENSB_IJNSC_ILi64EEEEEESJ_EEENS_10tfloat32_tESL_NSA_8TiledMMAINSA_8MMA_AtomIJNSA_23SM100_MMA_TF32_2x1SM_SSISL_SL_fLi128ELi64ELNSA_4UMMA5MajorE1ELSQ_1ELNSP_7ScaleInE0ELSR_0EEEEEENSA_6LayoutINSB_IJSE_SE_SE_EEENSB_IJNSC_ILi0EEESW_SW_EEEEENSB_IJNSA_10UnderscoreESZ_SZ_EEEEENS7_6detail27Sm100ImplicitGemmTileTraitsINSA_18SM100_TMA_2SM_LOADENSA_14ComposedLayoutINSA_7SwizzleILi2ELi5ELi2EEENSA_18smem_ptr_flag_bitsILi32EEENSU_INSB_IJNSC_ILi32EEENSC_ILi4EEEEEENSB_IJSE_S1A_EEEEEEEvEENS13_INSA_25SM100_TMA_2SM_LOAD_IM2COLES1F_vEEEENS_8epilogue10collective18CollectiveEpilogueINS1K_23Sm100TmaWarpSpecializedILi3ELi2ELi16ELb1ELb0EEEJNSB_IJSI_SJ_SJ_EEENSB_IJNSU_ISI_SE_EENSU_INSB_IJNSC_ILi16EEESD_EEES1D_EEEEESL_NSB_IJlNSB_IJSE_lllEEESW_EEESL_S1W_NS1K_6fusion15FusionCallbacksIS1O_NS1X_17LinearCombinationISL_fSL_fLNS_15FloatRoundStyleE2EEES1P_S1U_JEEENSA_5SM1004TMEM4LOAD26SM100_TMEM_LOAD_32dp32b16xENSA_13SM90_TMA_LOADENS15_INS16_ILi2ELi4ELi3EEES19_NSU_INSB_IJNSC_ILi8EEES1R_EEENSB_IJS1R_SE_EEEEEEENSA_39AutoVectorizingCopyWithAssumedAlignmentILi128EEENSA_14SM90_TMA_STOREES2D_S2F_S2F_EEEvvEEEEvNT_6ParamsE:
[----:B------:R-:W1:Y:S01]  /*0000*/  LDC R1, c[0x0][0x37c] ;  /* 0x0000df00ff017b82 */ /* 0x000e620000000800 */
[----:B------:R-:W2:Y:S01]  /*0010*/  S2R R66, SR_TID.X ;  /* 0x0000000000427919 */ /* 0x000ea20000002100 */
[----:B------:R-:W3:Y:S06]  /*0020*/  LDCU.64 UR8, c[0x0][0x990] ;  /* 0x00013200ff0877ac */ /* 0x000eec0008000a00 */
[----:B------:R-:W4:Y:S01]  /*0030*/  S2UR UR4, SR_CgaCtaId ;  /* 0x00000000000479c3 */ /* 0x000f220000008800 */
[----:B-1----:R-:W-:Y:S01]  /*0040*/  VIADD R1, R1, 0xfffffff8 ;  /* 0xfffffff801017836 */ /* 0x002fe20000000000 */
[----:B------:R-:W-:-:S02]  /*0050*/  PRMT R60, RZ, 0x7610, R60 ;  /* 0x00007610ff3c7816 */ /* 0x000fc4000000003c */
[----:B------:R-:W-:Y:S02]  /*0060*/  ELECT P1, URZ, PT ;  /* 0x0000000000ff782f */ /* 0x000fe40003820000 */
[----:B------:R-:W-:Y:S01]  /*0070*/  R2UR UR49, R1 ;  /* 0x00000000013172ca */ /* 0x000fe200000e0000 */
[----:B---3--:R-:W-:-:S04]  /*0080*/  UISETP.NE.U32.AND UP0, UPT, UR8, URZ, UPT ;  /* 0x000000ff0800728c */ /* 0x008fc8000bf05070 */
[----:B------:R-:W-:Y:S02]  /*0090*/  UISETP.NE.AND.EX UP0, UPT, UR9, URZ, UPT, UP0 ;  /* 0x000000ff0900728c */ /* 0x000fe4000bf05300 */
[----:B----4-:R-:W-:Y:S02]  /*00a0*/  ULOP3.LUT UR52, UR4, 0x1, URZ, 0xc0, !UPT ;  /* 0x0000000104347892 */ /* 0x010fe4000f8ec0ff */
[----:B------:R-:W-:Y:S01]  /*00b0*/  ULOP3.LUT UR51, UR4, 0x1, URZ, 0x3c, !UPT ;  /* 0x0000000104337892 */ /* 0x000fe2000f8e3cff */
[----:B--2---:R-:W-:-:S05]  /*00c0*/  SHF.R.U32.HI R61, RZ, 0x5, R66 ;  /* 0x00000005ff3d7819 */ /* 0x004fca0000011642 */
[----:B------:R-:W1:Y:S02]  /*00d0*/  SHFL.IDX PT, R0, R61, RZ, 0x1f ;  /* 0x00001fff3d007589 */ /* 0x000e6400000e0000 */
[----:B-1----:R-:W-:Y:S01]  /*00e0*/  R2UR UR19, R0 ;  /* 0x00000000001372ca */ /* 0x002fe200000e0000 */
[----:B------:R-:W-:-:S14]  /*00f0*/  BRA.U UP0, `(.L_x_0) ;  /* 0x0000000100307547 */ /* 0x000fdc000b800000 */
[----:B------:R-:W1:Y:S02]  /*0100*/  LDCU.64 UR4, c[0x0][0x988] ;  /* 0x00013100ff0477ac */ /* 0x000e640008000a00 */
[----:B-1----:R-:W-:-:S04]  /*0110*/  UISETP.NE.U32.AND UP0, UPT, UR4, URZ, UPT ;  /* 0x000000ff0400728c */ /* 0x002fc8000bf05070 */
[----:B------:R-:W-:-:S09]  /*0120*/  UISETP.NE.AND.EX UP0, UPT, UR5, URZ, UPT, UP0 ;  /* 0x000000ff0500728c */ /* 0x000fd2000bf05300 */
[----:B------:R-:W-:Y:S05]  /*0130*/  BRA.U !UP0, `(.L_x_1) ;  /* 0x0000000108147547 */ /* 0x000fea000b800000 */
[----:B------:R-:W1:Y:S01]  /*0140*/  LDC.64 R2, c[0x0][0x988] ;  /* 0x00026200ff027b82 */ /* 0x000e620000000a00 */
[----:B------:R-:W1:Y:S02]  /*0150*/  LDCU.64 UR4, c[0x0][0x358] ;  /* 0x00006b00ff0477ac */ /* 0x000e640008000a00 */
[----:B-1----:R1:W5:Y:S01]  /*0160*/  LDG.E R27, desc[UR4][R2.64] ;  /* 0x00000004021b7981 */ /* 0x002362000c1e1900 */
[----:B------:R-:W-:Y:S01]  /*0170*/  HFMA2 R60, -RZ, RZ, 0, 5.9604644775390625e-08 ;  /* 0x00000001ff3c7431 */ /* 0x000fe200000001ff */
[----:B------:R-:W-:Y:S05]  /*0180*/  BRA `(.L_x_0) ;  /* 0x00000000000c7947 */ /* 0x000fea0003800000 */
.L_x_1:
[----:B------:R-:W1:Y:S01]  /*0190*/  LDCU UR4, c[0x0][0x980] ;  /* 0x00013000ff0477ac */ /* 0x000e620008000800 */
[----:B------:R-:W-:Y:S01]  /*01a0*/  HFMA2 R60, -RZ, RZ, 0, 5.9604644775390625e-08 ;  /* 0x00000001ff3c7431 */ /* 0x000fe200000001ff */
[----:B-1----:R-:W-:-:S07]  /*01b0*/  MOV R27, UR4 ;  /* 0x00000004001b7c02 */ /* 0x002fce0008000f00 */
.L_x_0:
[----:B------:R-:W2:Y:S02]  /*01c0*/  LDCU.64 UR4, c[0x0][0x9b0] ;  /* 0x00013600ff0477ac */ /* 0x000ea40008000a00 */
[----:B--2---:R-:W-:-:S04]  /*01d0*/  UISETP.NE.U32.AND UP0, UPT, UR4, URZ, UPT ;  /* 0x000000ff0400728c */ /* 0x004fc8000bf05070 */
[----:B------:R-:W-:-:S09]  /*01e0*/  UISETP.NE.AND.EX UP0, UPT, UR5, URZ, UPT, UP0 ;  /* 0x000000ff0500728c */ /* 0x000fd2000bf05300 */
[----:B------:R-:W-:Y:S05]  /*01f0*/  BRA.U UP0, `(.L_x_2) ;  /* 0x0000000100287547 */ /* 0x000fea000b800000 */
[----:B------:R-:W2:Y:S02]  /*0200*/  LDCU.64 UR4, c[0x0][0x9a8] ;  /* 0x00013500ff0477ac */ /* 0x000ea40008000a00 */
[----:B--2---:R-:W-:-:S04]  /*0210*/  UISETP.NE.U32.AND UP0, UPT, UR4, URZ, UPT ;  /* 0x000000ff0400728c */ /* 0x004fc8000bf05070 */
[----:B------:R-:W-:-:S09]  /*0220*/  UISETP.NE.AND.EX UP0, UPT, UR5, URZ, UPT, UP0 ;  /* 0x000000ff0500728c */ /* 0x000fd2000bf05300 */
[----:B------:R-:W-:Y:S05]  /*0230*/  BRA.U !UP0, `(.L_x_3) ;  /* 0x0000000108107547 */ /* 0x000fea000b800000 */
[----:B------:R-:W2:Y:S01]  /*0240*/  LDC.64 R24, c[0x0][0x9a8] ;  /* 0x00026a00ff187b82 */ /* 0x000ea20000000a00 */
[----:B------:R-:W2:Y:S02]  /*0250*/  LDCU.64 UR4, c[0x0][0x358] ;  /* 0x00006b00ff0477ac */ /* 0x000ea40008000a00 */
[----:B--2---:R2:W5:Y:S01]  /*0260*/  LDG.E R24, desc[UR4][R24.64] ;  /* 0x0000000418187981 */ /* 0x004562000c1e1900 */
[----:B------:R-:W-:Y:S05]  /*0270*/  BRA `(.L_x_2) ;  /* 0x0000000000087947 */ /* 0x000fea0003800000 */
.L_x_3:
[----:B------:R-:W2:Y:S02]  /*0280*/  LDCU UR4, c[0x0][0x9a0] ;  /* 0x00013400ff0477ac */ /* 0x000ea40008000800 */
[----:B--2---:R-:W-:Y:S02]  /*0290*/  MOV R24, UR4 ;  /* 0x0000000400187c02 */ /* 0x004fe40008000f00 */
.L_x_2:
[----:B------:R-:W-:Y:S01]  /*02a0*/  IMAD.U32 R0, RZ, RZ, UR19 ;  /* 0x00000013ff007e24 */ /* 0x000fe2000f8e00ff */
[----:B------:R-:W-:Y:S04]  /*02b0*/  BSSY.RECONVERGENT B0, `(.L_x_4) ;  /* 0x000000c000007945 */ /* 0x000fe80003800200 */
[C---:B------:R-:W-:Y:S02]  /*02c0*/  ISETP.NE.OR P2, PT, R0.reuse, 0x1, !P1 ;  /* 0x000000010000780c */ /* 0x040fe40004f45670 */
[----:B------:R-:W-:-:S11]  /*02d0*/  ISETP.NE.OR P0, PT, R0, 0x3, !P1 ;  /* 0x000000030000780c */ /* 0x000fd60004f05670 */
[----:B------:R-:W-:Y:S05]  /*02e0*/  @P2 BRA `(.L_x_5) ;  /* 0x0000000000202947 */ /* 0x000fea0003800000 */
[----:B------:R-:W3:Y:S02]  /*02f0*/  LDCU.64 UR4, c[0x0][0x348] ;  /* 0x00006900ff0477ac */ /* 0x000ee40008000a00 */
[----:B---3--:R-:W-:Y:S02]  /*0300*/  UIADD3 UR6, UP1, UPT, UR4, 0x80, URZ ;  /* 0x0000008004067890 */ /* 0x008fe4000ff3e0ff */
[----:B------:R-:W-:Y:S02]  /*0310*/  UIADD3 UR4, UP0, UPT, UR4, 0x180, URZ ;  /* 0x0000018004047890 */ /* 0x000fe4000ff1e0ff */
[----:B------:R-:W-:Y:S02]  /*0320*/  UIADD3.X UR7, UPT, UPT, URZ, UR5, URZ, UP1, !UPT ;  /* 0x00000005ff077290 */ /* 0x000fe40008ffe4ff */
[----:B------:R-:W-:-:S07]  /*0330*/  UIADD3.X UR5, UPT, UPT, URZ, UR5, URZ, UP0, !UPT ;  /* 0x00000005ff057290 */ /* 0x000fce00087fe4ff */
[----:B------:R3:W-:Y:S02]  /*0340*/  UTMACCTL.PF [UR6] ;  /* 0x00000000060079b9 */ /* 0x0007e40008040000 */
[----:B------:R3:W-:Y:S02]  /*0350*/  UTMACCTL.PF [UR4] ;  /* 0x00000000040079b9 */ /* 0x0007e40008040000 */
[----:B---3--:R-:W-:Y:S01]  /*0360*/  NOP ;  /* 0x0000000000007918 */ /* 0x008fe20000000000 */
.L_x_5:
[----:B------:R-:W-:Y:S05]  /*0370*/  BSYNC.RECONVERGENT B0 ;  /* 0x0000000000007941 */ /* 0x000fea0003800200 */
.L_x_4:
[----:B------:R-:W-:Y:S04]  /*0380*/  BSSY.RECONVERGENT B0, `(.L_x_6) ;  /* 0x000000a000007945 */ /* 0x000fe80003800200 */
        /* <DEDUP_REMOVED lines=9> */
.L_x_7:
[----:B------:R-:W-:Y:S05]  /*0420*/  BSYNC.RECONVERGENT B0 ;  /* 0x0000000000007941 */ /* 0x000fea0003800200 */
.L_x_6:
[----:B------:R-:W3:Y:S01]  /*0430*/  LDCU.64 UR4, c[0x0][0x988] ;  /* 0x00013100ff0477ac */ /* 0x000ee20008000a00 */
[----:B------:R-:W-:Y:S02]  /*0440*/  UISETP.EQ.U32.AND UP2, UPT, UR8, URZ, UPT ;  /* 0x000000ff0800728c */ /* 0x000fe4000bf42070 */
[----:B------:R-:W-:Y:S02]  /*0450*/  UPLOP3.LUT UP3, UPT, UPT, UPT, UPT, 0x80, 0x8 ;  /* 0x000000000008789c */ /* 0x000fe40003f6f070 */
[----:B---3--:R-:W-:-:S04]  /*0460*/  UISETP.NE.U32.AND UP0, UPT, UR4, URZ, UPT ;  /* 0x000000ff0400728c */ /* 0x008fc8000bf05070 */
[----:B------:R-:W-:-:S04]  /*0470*/  UISETP.NE.AND.EX UP1, UPT, UR5, URZ, UPT, UP0 ;  /* 0x000000ff0500728c */ /* 0x000fc8000bf25300 */
[----:B------:R-:W-:-:S04]  /*0480*/  UISETP.EQ.OR.EX UP4, UPT, UR9, URZ, !UP1, UP2 ;  /* 0x000000ff0900728c */ /* 0x000fc8000cf82720 */
[----:B------:R-:W-:-:S06]  /*0490*/  UP2UR UR4, UPR, URZ, 0x10 ;  /* 0x00000010ff047883 */ /* 0x000fcc0008000000 */
[----:B------:R-:W-:Y:S01]  /*04a0*/  MOV R65, UR4 ;  /* 0x0000000400417c02 */ /* 0x000fe20008000f00 */
[----:B------:R-:W-:Y:S06]  /*04b0*/  BRA.U !UP4, `(.L_x_8) ;  /* 0x000000010c207547 */ /* 0x000fec000b800000 */
[----:B------:R-:W-:Y:S01]  /*04c0*/  UISETP.NE.U32.AND UP0, UPT, UR8, URZ, UPT ;  /* 0x000000ff0800728c */ /* 0x000fe2000bf05070 */
[----:B-----5:R-:W-:Y:S01]  /*04d0*/  FSETP.NEU.AND P0, PT, R27, RZ, PT ;  /* 0x000000ff1b00720b */ /* 0x020fe20003f0d000 */
[----:B------:R-:W-:Y:S02]  /*04e0*/  USEL UR4, URZ, 0xffffffff, UP1 ;  /* 0xffffffffff047887 */ /* 0x000fe40008800000 */
[----:B------:R-:W-:-:S10]  /*04f0*/  UISETP.NE.AND.EX UP2, UPT, UR9, URZ, UPT, UP0 ;  /* 0x000000ff0900728c */ /* 0x000fd4000bf45300 */
[----:B------:R-:W-:Y:S01]  /*0500*/  VOTEU.ANY UP0, P0 ;  /* 0x0000000000ff7886 */ /* 0x000fe20000000100 */
[----:B------:R-:W-:-:S04]  /*0510*/  @!UP2 USEL UR4, URZ, 0xffffffff, UP0 ;  /* 0xffffffffff04a887 */ /* 0x000fc80008000000 */
[----:B------:R-:W-:-:S04]  /*0520*/  ULOP3.LUT UR4, UR4, 0x1, URZ, 0xc0, !UPT ;  /* 0x0000000104047892 */ /* 0x000fc8000f8ec0ff */
[----:B------:R-:W-:-:S11]  /*0530*/  UISETP.NE.U32.AND UP3, UPT, UR4, 0x1, UPT ;  /* 0x000000010400788c */ /* 0x000fd6000bf65070 */
.L_x_8:
[----:B------:R-:W3:Y:S01]  /*0540*/  SHFL.IDX PT, R0, R61, RZ, 0x1f ;  /* 0x00001fff3d007589 */ /* 0x000ee200000e0000 */
[----:B------:R-:W-:Y:S02]  /*0550*/  UISETP.NE.AND UP5, UPT, UR19, 0x2, UPT ;  /* 0x000000021300788c */ /* 0x000fe4000bfa5270 */
[----:B------:R-:W-:Y:S02]  /*0560*/  UISETP.NE.AND UP0, UPT, UR19, 0x2, UPT ;  /* 0x000000021300788c */ /* 0x000fe4000bf05270 */
[----:B------:R-:W-:Y:S02]  /*0570*/  UISETP.NE.OR UP2, UPT, UR52, URZ, UP5 ;  /* 0x000000ff3400728c */ /* 0x000fe4000af45670 */
[----:B------:R-:W-:-:S04]  /*0580*/  USEL UR54, URZ, 0x1, UP0 ;  /* 0x00000001ff367887 */ /* 0x000fc80008000000 */
[----:B------:R-:W-:Y:S02]  /*0590*/  PLOP3.LUT P3, PT, P1, PT, UP2, 0xae, 0xea ;  /* 0x0000000000ea781c */ /* 0x000fe40000f6f52e */
[----:B---3--:R-:W-:-:S13]  /*05a0*/  ISETP.NE.AND P0, PT, R0, RZ, PT ;  /* 0x000000ff0000720c */ /* 0x008fda0003f05270 */
[----:B------:R-:W-:Y:S05]  /*05b0*/  @P0 BRA `(.L_x_9) ;  /* 0x0000000000680947 */ /* 0x000fea0003800000 */
[----:B------:R-:W3:Y:S01]  /*05c0*/  S2UR UR5, SR_CgaCtaId ;  /* 0x00000000000579c3 */ /* 0x000ee20000008800 */
[----:B------:R-:W-:Y:S01]  /*05d0*/  UMOV UR4, 0x400 ;  /* 0x0000040000047882 */ /* 0x000fe20000000000 */
[----:B------:R-:W-:Y:S01]  /*05e0*/  UMOV UR6, 0x1 ;  /* 0x0000000100067882 */ /* 0x000fe20000000000 */
[----:B------:R-:W-:Y:S01]  /*05f0*/  ELECT P0, URZ, PT ;  /* 0x0000000000ff782f */ /* 0x000fe20003800000 */
[----:B------:R-:W-:-:S04]  /*0600*/  UIADD3 UR6, UPT, UPT, -UR6, 0x100000, URZ ;  /* 0x0010000006067890 */ /* 0x000fc8000fffe1ff */
[----:B------:R-:W-:Y:S02]  /*0610*/  USHF.L.U32 UR7, UR6, 0xb, URZ ;  /* 0x0000000b06077899 */ /* 0x000fe400080006ff */
[----:B------:R-:W-:Y:S02]  /*0620*/  USHF.L.U32 UR6, UR6, 0x1, URZ ;  /* 0x0000000106067899 */ /* 0x000fe400080006ff */
[----:B---3--:R-:W-:Y:S01]  /*0630*/  ULEA UR4, UR5, UR4, 0x18 ;  /* 0x0000000405047291 */ /* 0x008fe2000f8ec0ff */
[----:B------:R-:W3:Y:S11]  /*0640*/  FENCE.VIEW.ASYNC.S ;  /* 0x00000000000073c6 */ /* 0x000ef60000000000 */
[----:B---3--:R3:W4:Y:S01]  /*0650*/  SYNCS.EXCH.64 URZ, [UR4], UR6 ;  /* 0x0000000604ff75b2 */ /* 0x0087220008000100 */
[----:B------:R3:W1:Y:S01]  /*0660*/  SYNCS.EXCH.64 URZ, [UR4+0x40], UR6 ;  /* 0x0000400604ff75b2 */ /* 0x0006620008000100 */
        /* <DEDUP_REMOVED lines=13> */
[----:B------:R3:W1:Y:S02]  /*0740*/  SYNCS.EXCH.64 URZ, [UR4+0x78], UR6 ;  /* 0x0000780604ff75b2 */ /* 0x0006640008000100 */
[----:B---3--:R-:W-:Y:S01]  /*0750*/  NOP ;  /* 0x0000000000007918 */ /* 0x008fe20000000000 */
.L_x_9:
[----:B------:R-:W3:Y:S01]  /*0760*/  SHFL.IDX PT, R0, R61, RZ, 0x1f ;  /* 0x00001fff3d007589 */ /* 0x000ee200000e0000 */
[----:B------:R-:W-:Y:S01]  /*0770*/  NOP ;  /* 0x0000000000007918 */ /* 0x000fe20000000000 */
[----:B---3--:R-:W-:-:S13]  /*0780*/  ISETP.NE.AND P0, PT, R0, 0x1, PT ;  /* 0x000000010000780c */ /* 0x008fda0003f05270 */
[----:B------:R-:W-:Y:S05]  /*0790*/  @P0 BRA `(.L_x_10) ;  /* 0x0000000000500947 */ /* 0x000fea0003800000 */
[----:B------:R-:W3:Y:S01]  /*07a0*/  S2UR UR5, SR_CgaCtaId ;  /* 0x00000000000579c3 */ /* 0x000ee20000008800 */
[----:B------:R-:W-:Y:S01]  /*07b0*/  UMOV UR4, 0x400 ;  /* 0x0000040000047882 */ /* 0x000fe20000000000 */
[----:B------:R-:W-:Y:S01]  /*07c0*/  UMOV UR8, 0x20 ;  /* 0x0000002000087882 */ /* 0x000fe20000000000 */
[----:B------:R-:W-:Y:S01]  /*07d0*/  UMOV UR6, 0x80 ;  /* 0x0000008000067882 */ /* 0x000fe20000000000 */
[----:B------:R-:W-:-:S04]  /*07e0*/  UIADD3 UR8, UPT, UPT, -UR8, 0x100000, URZ ;  /* 0x0010000008087890 */ /* 0x000fc8000fffe1ff */
[----:B------:R-:W-:Y:S02]  /*07f0*/  USHF.L.U32 UR9, UR8, 0xb, URZ ;  /* 0x0000000b08097899 */ /* 0x000fe400080006ff */
[----:B------:R-:W-:Y:S02]  /*0800*/  USHF.L.U32 UR8, UR8, 0x1, URZ ;  /* 0x0000000108087899 */ /* 0x000fe400080006ff */
[----:B------:R-:W-:-:S04]  /*0810*/  UIADD3 UR6, UPT, UPT, -UR6, 0x100000, URZ ;  /* 0x0010000006067890 */ /* 0x000fc8000fffe1ff */
[----:B------:R-:W-:Y:S02]  /*0820*/  USHF.L.U32 UR7, UR6, 0xb, URZ ;  /* 0x0000000b06077899 */ /* 0x000fe400080006ff */
[----:B------:R-:W-:Y:S01]  /*0830*/  USHF.L.U32 UR6, UR6, 0x1, URZ ;  /* 0x0000000106067899 */ /* 0x000fe200080006ff */
[----:B------:R-:W-:Y:S01]  /*0840*/  ELECT P0, URZ, PT ;  /* 0x0000000000ff782f */ /* 0x000fe20003800000 */
[----:B---3--:R-:W-:Y:S01]  /*0850*/  ULEA UR4, UR5, UR4, 0x18 ;  /* 0x0000000405047291 */ /* 0x008fe2000f8ec0ff */
[----:B------:R-:W3:Y:S11]  /*0860*/  FENCE.VIEW.ASYNC.S ;  /* 0x00000000000073c6 */ /* 0x000ef60000000000 */
[----:B---3--:R3:W1:Y:S01]  /*0870*/  SYNCS.EXCH.64 URZ, [UR4+0x80], UR8 ;  /* 0x0000800804ff75b2 */ /* 0x0086620008000100 */
[----:B------:R3:W1:Y:S01]  /*0880*/  SYNCS.EXCH.64 URZ, [UR4+0x98], UR6 ;  /* 0x0000980604ff75b2 */ /* 0x0006620008000100 */
[----:B------:R3:W1:Y:S01]  /*0890*/  SYNCS.EXCH.64 URZ, [UR4+0x88], UR8 ;  /* 0x0000880804ff75b2 */ /* 0x0006620008000100 */
[----:B------:R3:W1:Y:S01]  /*08a0*/  SYNCS.EXCH.64 URZ, [UR4+0xa0], UR6 ;  /* 0x0000a00604ff75b2 */ /* 0x0006620008000100 */
[----:B------:R3:W1:Y:S01]  /*08b0*/  SYNCS.EXCH.64 URZ, [UR4+0x90], UR8 ;  /* 0x0000900804ff75b2 */ /* 0x0006620008000100 */
[----:B------:R3:W1:Y:S01]  /*08c0*/  SYNCS.EXCH.64 URZ, [UR4+0xa8], UR6 ;  /* 0x0000a80604ff75b2 */ /* 0x0006620008000100 */
[----:B------:R-:W-:Y:S01]  /*08d0*/  NOP ;  /* 0x0000000000007918 */ /* 0x000fe20000000000 */
.L_x_10:
[----:B------:R-:W2:Y:S01]  /*08e0*/  SHFL.IDX PT, R0, R61, RZ, 0x1f ;  /* 0x00001fff3d007589 */ /* 0x000ea200000e0000 */
[----:B------:R-:W-:Y:S01]  /*08f0*/  NOP ;  /* 0x0000000000007918 */ /* 0x000fe20000000000 */
[----:B--2---:R-:W-:-:S13]  /*0900*/  ISETP.NE.AND P0, PT, R0, 0x3, PT ;  /* 0x000000030000780c */ /* 0x004fda0003f05270 */
[----:B------:R-:W-:Y:S05]  /*0910*/  @P0 BRA `(.L_x_11) ;  /* 0x0000000000300947 */ /* 0x000fea0003800000 */
[----:B------:R-:W2:Y:S01]  /*0920*/  S2UR UR5, SR_CgaCtaId ;  /* 0x00000000000579c3 */ /* 0x000ea20000008800 */
[----:B---3--:R-:W-:Y:S01]  /*0930*/  UMOV UR4, 0x400 ;  /* 0x0000040000047882 */ /* 0x008fe20000000000 */
[----:B------:R-:W-:Y:S01]  /*0940*/  UMOV UR6, 0x20 ;  /* 0x0000002000067882 */ /* 0x000fe20000000000 */
[----:B------:R-:W-:Y:S01]  /*0950*/  ELECT P0, URZ, PT ;  /* 0x0000000000ff782f */ /* 0x000fe20003800000 */
[----:B------:R-:W-:-:S04]  /*0960*/  UIADD3 UR6, UPT, UPT, -UR6, 0x100000, URZ ;  /* 0x0010000006067890 */ /* 0x000fc8000fffe1ff */
[----:B------:R-:W-:Y:S02]  /*0970*/  USHF.L.U32 UR7, UR6, 0xb, URZ ;  /* 0x0000000b06077899 */ /* 0x000fe400080006ff */
[----:B------:R-:W-:Y:S02]  /*0980*/  USHF.L.U32 UR6, UR6, 0x1, URZ ;  /* 0x0000000106067899 */ /* 0x000fe400080006ff */
[----:B--2---:R-:W-:Y:S01]  /*0990*/  ULEA UR4, UR5, UR4, 0x18 ;  /* 0x0000000405047291 */ /* 0x004fe2000f8ec0ff */
[----:B------:R-:W2:Y:S11]  /*09a0*/  FENCE.VIEW.ASYNC.S ;  /* 0x00000000000073c6 */ /* 0x000eb60000000000 */
[----:B--2---:R2:W3:Y:S01]  /*09b0*/  SYNCS.EXCH.64 URZ, [UR4+0xb0], UR6 ;  /* 0x0000b00604ff75b2 */ /* 0x0044e20008000100 */
[----:B------:R2:W1:Y:S01]  /*09c0*/  SYNCS.EXCH.64 URZ, [UR4+0xb8], UR6 ;  /* 0x0000b80604ff75b2 */ /* 0x0004620008000100 */
[----:B------:R-:W-:Y:S01]  /*09d0*/  NOP ;  /* 0x0000000000007918 */ /* 0x000fe20000000000 */
.L_x_11:
[----:B------:R-:W4:Y:S01]  /*09e0*/  SHFL.IDX PT, R0, R61, RZ, 0x1f ;  /* 0x00001fff3d007589 */ /* 0x000f2200000e0000 */
[----:B------:R-:W-:Y:S01]  /*09f0*/  NOP ;  /* 0x0000000000007918 */ /* 0x000fe20000000000 */
[----:B----4-:R-:W-:-:S13]  /*0a00*/  ISETP.NE.AND P0, PT, R0, 0x4, PT ;  /* 0x000000040000780c */ /* 0x010fda0003f05270 */
[----:B------:R-:W-:Y:S05]  /*0a10*/  @P0 BRA `(.L_x_12) ;  /* 0x0000000000440947 */ /* 0x000fea0003800000 */
[----:B------:R-:W4:Y:S01]  /*0a20*/  S2UR UR5, SR_CgaCtaId ;  /* 0x00000000000579c3 */ /* 0x000f220000008800 */
[----:B--23--:R-:W-:Y:S01]  /*0a30*/  UMOV UR4, 0x1e0 ;  /* 0x000001e000047882 */ /* 0x00cfe20000000000 */
[----:B------:R-:W-:Y:S01]  /*0a40*/  UMOV UR6, 0x400 ;  /* 0x0000040000067882 */ /* 0x000fe20000000000 */
[----:B------:R-:W-:Y:S01]  /*0a50*/  USEL UR4, UR4, 0x1a0, UP3 ;  /* 0x000001a004047887 */ /* 0x000fe20009800000 */
[----:B------:R-:W-:Y:S01]  /*0a60*/  UMOV UR8, 0x1 ;  /* 0x0000000100087882 */ /* 0x000fe20000000000 */
[----:B------:R-:W-:Y:S01]  /*0a70*/  ELECT P0, URZ, PT ;  /* 0x0000000000ff782f */ /* 0x000fe20003800000 */
[----:B------:R-:W-:-:S04]  /*0a80*/  UIADD3 UR8, UPT, UPT, -UR8, 0x100000, URZ ;  /* 0x0010000008087890 */ /* 0x000fc8000fffe1ff */
[----:B------:R-:W-:Y:S02]  /*0a90*/  USHF.L.U32 UR9, UR8, 0xb, URZ ;  /* 0x0000000b08097899 */ /* 0x000fe400080006ff */
[----:B------:R-:W-:Y:S02]  /*0aa0*/  USHF.L.U32 UR8, UR8, 0x1, URZ ;  /* 0x0000000108087899 */ /* 0x000fe400080006ff */
[----:B----4-:R-:W-:Y:S02]  /*0ab0*/  ULEA UR6, UR5, UR6, 0x18 ;  /* 0x0000000605067291 */ /* 0x010fe4000f8ec0ff */
[----:B------:R-:W-:-:S04]  /*0ac0*/  UIADD3 UR4, UPT, UPT, -UR4, 0x100000, URZ ;  /* 0x0010000004047890 */ /* 0x000fc8000fffe1ff */
[----:B------:R-:W-:Y:S02]  /*0ad0*/  USHF.L.U32 UR5, UR4, 0xb, URZ ;  /* 0x0000000b04057899 */ /* 0x000fe400080006ff */
[----:B------:R-:W-:Y:S01]  /*0ae0*/  USHF.L.U32 UR4, UR4, 0x1, URZ ;  /* 0x0000000104047899 */ /* 0x000fe200080006ff */
[----:B------:R-:W2:Y:S03]  /*0af0*/  FENCE.VIEW.ASYNC.S ;  /* 0x00000000000073c6 */ /* 0x000ea60000000000 */
[----:B--2---:R4:W2:Y:S08]  /*0b00*/  SYNCS.EXCH.64 URZ, [UR6+0xc0], UR8 ;  /* 0x0000c00806ff75b2 */ /* 0x0048b00008000100 */
[----:B------:R4:W3:Y:S02]  /*0b10*/  SYNCS.EXCH.64 URZ, [UR6+0xc8], UR4 ;  /* 0x0000c80406ff75b2 */ /* 0x0008e40008000100 */
[----:B----4-:R-:W-:Y:S01]  /*0b20*/  NOP ;  /* 0x0000000000007918 */ /* 0x010fe20000000000 */
.L_x_12:
[----:B------:R-:W4:Y:S01]  /*0b30*/  SHFL.IDX PT, R0, R61, RZ, 0x1f ;  /* 0x00001fff3d007589 */ /* 0x000f2200000e0000 */
[----:B------:R-:W-:Y:S01]  /*0b40*/  ISETP.NE.OR P1, PT, RZ, UR19, !P1 ;  /* 0x00000013ff007c0c */ /* 0x000fe2000cf25670 */
[----:B------:R-:W-:Y:S01]  /*0b50*/  NOP ;  /* 0x0000000000007918 */ /* 0x000fe20000000000 */
[----:B----4-:R-:W-:-:S13]  /*0b60*/  ISETP.NE.AND P0, PT, R0, 0x5, PT ;  /* 0x000000050000780c */ /* 0x010fda0003f05270 */
[----:B------:R-:W-:Y:S05]  /*0b70*/  @P0 BRA `(.L_x_13) ;  /* 0x0000000000480947 */ /* 0x000fea0003800000 */
[----:B------:R-:W4:Y:S01]  /*0b80*/  S2UR UR5, SR_CgaCtaId ;  /* 0x00000000000579c3 */ /* 0x000f220000008800 */
[----:B--23--:R-:W-:Y:S01]  /*0b90*/  UMOV UR4, 0x400 ;  /* 0x0000040000047882 */ /* 0x00cfe20000000000 */
        /* <DEDUP_REMOVED lines=9> */
[----:B----4-:R-:W-:Y:S01]  /*0c30*/  ULEA UR4, UR5, UR4, 0x18 ;  /* 0x0000000405047291 */ /* 0x010fe2000f8ec0ff */
[----:B------:R-:W2:Y:S11]  /*0c40*/  FENCE.VIEW.ASYNC.S ;  /* 0x00000000000073c6 */ /* 0x000eb60000000000 */
[----:B--2---:R4:W2:Y:S01]  /*0c50*/  SYNCS.EXCH.64 URZ, [UR4+0xd0], UR6 ;  /* 0x0000d00604ff75b2 */ /* 0x0048a20008000100 */
[----:B------:R4:W3:Y:S01]  /*0c60*/  SYNCS.EXCH.64 URZ, [UR4+0xe0], UR8 ;  /* 0x0000e00804ff75b2 */ /* 0x0008e20008000100 */
[----:B------:R4:W1:Y:S01]  /*0c70*/  SYNCS.EXCH.64 URZ, [UR4+0xd8], UR6 ;  /* 0x0000d80604ff75b2 */ /* 0x0008620008000100 */
[----:B------:R4:W1:Y:S02]  /*0c80*/  SYNCS.EXCH.64 URZ, [UR4+0xe8], UR8 ;  /* 0x0000e80804ff75b2 */ /* 0x0008640008000100 */
[----:B----4-:R-:W-:Y:S01]  /*0c90*/  NOP ;  /* 0x0000000000007918 */ /* 0x010fe20000000000 */
.L_x_13:
[----:B--23--:R-:W2:Y:S01]  /*0ca0*/  S2UR UR7, SR_CgaCtaId ;  /* 0x00000000000779c3 */ /* 0x00cea20000008800 */
[----:B------:R-:W-:Y:S01]  /*0cb0*/  VOTEU.ALL UP0, P1 ;  /* 0x0000000000ff7886 */ /* 0x000fe20000800000 */
[----:B------:R-:W-:Y:S01]  /*0cc0*/  UMOV UR4, 0x20 ;  /* 0x0000002000047882 */ /* 0x000fe20000000000 */
[----:B------:R-:W-:Y:S01]  /*0cd0*/  NOP ;  /* 0x0000000000007918 */ /* 0x000fe20000000000 */
[----:B-1----:R-:W-:Y:S01]  /*0ce0*/  LOP3.LUT R3, R66, 0x1f, RZ, 0xc0, !PT ;  /* 0x0000001f42037812 */ /* 0x002fe200078ec0ff */
[----:B------:R-:W-:Y:S01]  /*0cf0*/  UISETP.NE.AND UP4, UPT, UR19, URZ, UPT ;  /* 0x000000ff1300728c */ /* 0x000fe2000bf85270 */
[----:B------:R-:W-:Y:S01]  /*0d00*/  @!UP0 UMOV UR6, 0x400 ;  /* 0x0000040000068882 */ /* 0x000fe20000000000 */
[----:B------:R-:W-:-:S04]  /*0d10*/  @!UP0 UIADD3 UR4, UPT, UPT, -UR4, 0x100000, URZ ;  /* 0x0010000004048890 */ /* 0x000fc8000fffe1ff */
[----:B------:R-:W-:Y:S02]  /*0d20*/  @!UP0 USHF.L.U32 UR5, UR4, 0xb, URZ ;  /* 0x0000000b04058899 */ /* 0x000fe400080006ff */
[----:B------:R-:W-:Y:S02]  /*0d30*/  @!UP0 USHF.L.U32 UR4, UR4, 0x1, URZ ;  /* 0x0000000104048899 */ /* 0x000fe400080006ff */
[----:B--2---:R-:W-:Y:S01]  /*0d40*/  @!UP0 ULEA UR6, UR7, UR6, 0x18 ;  /* 0x0000000607068291 */ /* 0x004fe2000f8ec0ff */
[----:B------:R-:W1:Y:S01]  /*0d50*/  LDCU UR7, c[0x0][0x36c] ;  /* 0x00006d80ff0777ac */ /* 0x000e620008000800 */
[----:B------:R-:W-:Y:S01]  /*0d60*/  VOTEU.ALL UP0, P1 ;  /* 0x0000000000ff7886 */ /* 0x000fe20000800000 */
[----:B------:R-:W2:Y:S09]  /*0d70*/  FENCE.VIEW.ASYNC.S ;  /* 0x00000000000073c6 */ /* 0x000eb20000000000 */
[----:B--2---:R2:W3:Y:S01]  /*0d80*/  @!UP0 SYNCS.EXCH.64 URZ, [UR6+0xf0], UR4 ;  /* 0x0000f00406ff85b2 */ /* 0x0044e20008000100 */
[----:B-1----:R-:W-:-:S09]  /*0d90*/  UISETP.EQ.U32.AND UP6, UPT, UR7, 0x1, UPT ;  /* 0x000000010700788c */ /* 0x002fd2000bfc2070 */
[----:B--2---:R-:W-:Y:S05]  /*0da0*/  BRA.U !UP6, `(.L_x_14) ;  /* 0x000000010e087547 */ /* 0x004fea000b800000 */
[----:B---3--:R-:W-:Y:S01]  /*0db0*/  UCGABAR_ARV ;  /* 0x00000000000079c7 */ /* 0x008fe20008000000 */
[----:B------:R-:W-:Y:S05]  /*0dc0*/  BRA `(.L_x_15) ;  /* 0x0000000000047947 */ /* 0x000fea0003800000 */
.L_x_14:
[----:B---3--:R-:W-:Y:S01]  /*0dd0*/  NOP ;  /* 0x0000000000007918 */ /* 0x008fe20000000000 */
.L_x_15:
[----:B------:R-:W1:Y:S01]  /*0de0*/  S2UR UR22, SR_CTAID.X ;  /* 0x00000000001679c3 */ /* 0x000e620000002500 */
[----:B------:R-:W-:-:S05]  /*0df0*/  CS2R.32 R64, SR_CgaSize ;  /* 0x0000000000407805 */ /* 0x000fca0000008a00 */
[----:B------:R-:W-:-:S05]  /*0e00*/  IMAD R64, R64, -0xa0, RZ ;  /* 0xffffff6040407824 */ /* 0x000fca00078e02ff */
[----:B------:R-:W-:-:S14]  /*0e10*/  R2UR UR5, R64 ;  /* 0x00000000400572ca */ /* 0x000fdc00000e0000 */
[----:B------:R-:W2:Y:S01]  /*0e20*/  LDCU UR5, c[0x0][UR5+0x2b0] ;  /* 0x00005600050577ac */ /* 0x000ea20008000800 */
[----:B------:R-:W-:-:S05]  /*0e30*/  CS2R.32 R64, SR_CgaSize ;  /* 0x0000000000407805 */ /* 0x000fca0000008a00 */
[----:B------:R-:W-:-:S05]  /*0e40*/  IMAD R64, R64, -0xa0, RZ ;  /* 0xffffff6040407824 */ /* 0x000fca00078e02ff */
[----:B------:R-:W-:-:S14]  /*0e50*/  R2UR UR4, R64 ;  /* 0x00000000400472ca */ /* 0x000fdc00000e0000 */
[----:B------:R-:W3:Y:S01]  /*0e60*/  LDCU UR4, c[0x0][UR4+0x2b4] ;  /* 0x00005680040477ac */ /* 0x000ee20008000800 */
[----:B------:R-:W4:Y:S01]  /*0e70*/  S2UR UR18, SR_CTAID.Y ;  /* 0x00000000001279c3 */ /* 0x000f220000002600 */
[----:B------:R-:W-:-:S05]  /*0e80*/  CS2R.32 R64, SR_CgaSize ;  /* 0x0000000000407805 */ /* 0x000fca0000008a00 */
[----:B------:R-:W-:-:S05]  /*0e90*/  IMAD R64, R64, -0xa0, RZ ;  /* 0xffffff6040407824 */ /* 0x000fca00078e02ff */
[----:B------:R-:W-:-:S14]  /*0ea0*/  R2UR UR7, R64 ;  /* 0x00000000400772ca */ /* 0x000fdc00000e0000 */
[----:B------:R-:W3:Y:S01]  /*0eb0*/  LDCU UR7, c[0x0][UR7+0x2a0] ;  /* 0x00005400070777ac */ /* 0x000ee20008000800 */
[----:B------:R-:W-:-:S05]  /*0ec0*/  CS2R.32 R64, SR_CgaSize ;  /* 0x0000000000407805 */ /* 0x000fca0000008a00 */
[----:B------:R-:W-:-:S05]  /*0ed0*/  IMAD R64, R64, -0xa0, RZ ;  /* 0xffffff6040407824 */ /* 0x000fca00078e02ff */
[----:B------:R-:W-:-:S14]  /*0ee0*/  R2UR UR8, R64 ;  /* 0x00000000400872ca */ /* 0x000fdc00000e0000 */
[----:B------:R-:W3:Y:S01]  /*0ef0*/  LDCU UR8, c[0x0][UR8+0x2a4] ;  /* 0x00005480080877ac */ /* 0x000ee20008000800 */
[----:B------:R-:W3:Y:S01]  /*0f00*/  LDCU UR21, c[0x0][0xc24] ;  /* 0x00018480ff1577ac */ /* 0x000ee20008000800 */
[----:B------:R-:W3:Y:S01]  /*0f10*/  LDCU UR39, c[0x0][0xc24] ;  /* 0x00018480ff2777ac */ /* 0x000ee20008000800 */
[----:B-1----:R-:W-:Y:S01]  /*0f20*/  I2FP.F32.U32 R2, UR22 ;  /* 0x0000001600027c45 */ /* 0x002fe20008201000 */
[----:B------:R-:W1:Y:S04]  /*0f30*/  LDCU UR24, c[0x0][0xc30] ;  /* 0x00018600ff1877ac */ /* 0x000e680008000800 */
[----:B--2---:R-:W-:Y:S01]  /*0f40*/  FMUL R2, R2, UR5 ;  /* 0x0000000502027c20 */ /* 0x004fe20008400000 */
[----:B----4-:R-:W-:-:S05]  /*0f50*/  I2FP.F32.U32 R0, UR18 ;  /* 0x0000001200007c45 */ /* 0x010fca0008201000 */
[----:B------:R-:W2:Y:S01]  /*0f60*/  F2I.U32.TRUNC.NTZ R2, R2 ;  /* 0x0000000200027305 */ /* 0x000ea2000020f000 */
[----:B---3--:R-:W-:-:S07]  /*0f70*/  FMUL R0, R0, UR4 ;  /* 0x0000000400007c20 */ /* 0x008fce0008400000 */
[----:B------:R-:W3:Y:S01]  /*0f80*/  F2I.U32.TRUNC.NTZ R0, R0 ;  /* 0x0000000000007305 */ /* 0x000ee2000020f000 */
[----:B--2---:R-:W-:Y:S02]  /*0f90*/  R2UR UR4, R2 ;  /* 0x00000000020472ca */ /* 0x004fe400000e0000 */
[----:B------:R-:W-:Y:S02]  /*0fa0*/  PRMT R2, RZ, 0x7610, R2 ;  /* 0x00007610ff027816 */ /* 0x000fe40000000002 */
[----:B---3--:R-:W-:Y:S02]  /*0fb0*/  R2UR UR6, R0 ;  /* 0x00000000000672ca */ /* 0x008fe400000e0000 */
[----:B------:R-:W-:-:S07]  /*0fc0*/  PRMT R0, RZ, 0x7610, R0 ;  /* 0x00007610ff007816 */ /* 0x000fce0000000000 */
[----:B------:R-:W-:-:S04]  /*0fd0*/  UIADD3 UR5, UPT, UPT, -UR4, URZ, URZ ;  /* 0x000000ff04057290 */ /* 0x000fc8000fffe1ff */
[----:B------:R-:W-:Y:S02]  /*0fe0*/  UIMAD UR5, UR7, UR5, UR22 ;  /* 0x00000005070572a4 */ /* 0x000fe4000f8e0216 */
[----:B------:R-:W-:-:S04]  /*0ff0*/  UIADD3 UR4, UPT, UPT, -UR6, URZ, URZ ;  /* 0x000000ff06047290 */ /* 0x000fc8000fffe1ff */
[----:B------:R-:W-:Y:S01]  /*1000*/  IMAD.U32 R64, RZ, RZ, UR5 ;  /* 0x00000005ff407e24 */ /* 0x000fe2000f8e00ff */
[----:B------:R-:W-:-:S06]  /*1010*/  UIMAD UR4, UR8, UR4, UR18 ;  /* 0x00000004080472a4 */ /* 0x000fcc000f8e0212 */
[----:B------:R-:W-:Y:S01]  /*1020*/  IMAD.U32 R63, RZ, RZ, UR4 ;  /* 0x00000004ff3f7e24 */ /* 0x000fe2000f8e00ff */
[----:B-1----:R-:W-:Y:S06]  /*1030*/  BRA.U UP4, `(.L_x_16) ;  /* 0x0000000104307547 */ /* 0x002fec000b800000 */
[----:B------:R-:W-:Y:S01]  /*1040*/  R2UR UR5, R63 ;  /* 0x000000003f0572ca */ /* 0x000fe200000e0000 */
[----:B------:R-:W-:Y:S01]  /*1050*/  UMOV UR7, 0x3 ;  /* 0x0000000300077882 */ /* 0x000fe20000000000 */
[----:B------:R-:W-:-:S11]  /*1060*/  R2UR UR4, R64 ;  /* 0x00000000400472ca */ /* 0x000fd600000e0000 */
[----:B------:R-:W-:-:S04]  /*1070*/  UISETP.NE.AND UP0, UPT, UR5, URZ, UPT ;  /* 0x000000ff0500728c */ /* 0x000fc8000bf05270 */
[----:B------:R-:W-:Y:S02]  /*1080*/  UISETP.LT.U32.OR UP0, UPT, UR4, 0x2, !UP0 ;  /* 0x000000020400788c */ /* 0x000fe4000c701470 */
[----:B------:R-:W-:Y:S02]  /*1090*/  ULOP3.LUT UR4, UR4, 0xfffffffe, URZ, 0xc0, !UPT ;  /* 0xfffffffe04047892 */ /* 0x000fe4000f8ec0ff */
[----:B------:R-:W-:Y:S02]  /*10a0*/  USEL UR6, URZ, 0x1, !UP0 ;  /* 0x00000001ff067887 */ /* 0x000fe4000c000000 */
[----:B------:R-:W-:Y:S02]  /*10b0*/  USEL UR5, URZ, 0x2, !UP0 ;  /* 0x00000002ff057887 */ /* 0x000fe4000c000000 */
[----:B------:R-:W-:Y:S02]  /*10c0*/  USHF.L.U32 UR4, UR7, UR4, URZ ;  /* 0x0000000407047299 */ /* 0x000fe400080006ff */
[----:B------:R-:W-:-:S04]  /*10d0*/  UIADD3 UR5, UPT, UPT, UR6, UR5, URZ ;  /* 0x0000000506057290 */ /* 0x000fc8000fffe0ff */
[----:B------:R-:W-:Y:S02]  /*10e0*/  IMAD.U32 R0, RZ, RZ, UR4 ;  /* 0x00000004ff007e24 */ /* 0x000fe4000f8e00ff */
[----:B------:R-:W-:-:S07]  /*10f0*/  IMAD.U32 R2, RZ, RZ, UR5 ;  /* 0x00000005ff027e24 */ /* 0x000fce000f8e00ff */
.L_x_16:
[----:B------:R-:W1:Y:S01]  /*1100*/  S2UR UR50, SR_CTAID.Z ;  /* 0x00000000003279c3 */ /* 0x000e620000002700 */
[----:B------:R-:W-:Y:S01]  /*1110*/  UISETP.GE.AND UP0, UPT, UR21, 0x1, UPT ;  /* 0x000000011500788c */ /* 0x000fe2000bf06270 */
[----:B------:R-:W-:-:S08]  /*1120*/  UMOV UR20, UR22 ;  /* 0x0000001600147c82 */ /* 0x000fd00008000000 */
[----:B------:R-:W-:Y:S05]  /*1130*/  BRA.U !UP0, `(.L_x_17) ;  /* 0x0000000108d47547 */ /* 0x000fea000b800000 */
[----:B------:R-:W2:Y:S01]  /*1140*/  LDCU.128 UR12, c[0x0][0xc10] ;  /* 0x00018200ff0c77ac */ /* 0x000ea20008000c00 */
[----:B------:R-:W3:Y:S01]  /*1150*/  LDCU UR23, c[0x0][0xc0c] ;  /* 0x00018180ff1777ac */ /* 0x000ee20008000800 */
[----:B------:R-:W4:Y:S01]  /*1160*/  LDCU UR6, c[0x0][0x370] ;  /* 0x00006e00ff0677ac */ /* 0x000f220008000800 */
[----:B------:R-:W1:Y:S01]  /*1170*/  LDCU UR7, c[0x0][0x374] ;  /* 0x00006e80ff0777ac */ /* 0x000e620008000800 */
[----:B------:R-:W1:Y:S01]  /*1180*/  LDCU UR20, c[0x0][0xc20] ;  /* 0x00018400ff1477ac */ /* 0x000e620008000800 */
[----:B--2---:R-:W-:Y:S02]  /*1190*/  UIMAD.WIDE.U32 UR4, UR22, UR12, URZ ;  /* 0x0000000c160472a5 */ /* 0x004fe4000f8e00ff */
[----:B---3--:R-:W-:Y:S01]  /*11a0*/  UISETP.NE.AND UP0, UPT, UR23, 0x1, UPT ;  /* 0x000000011700788c */ /* 0x008fe2000bf05270 */
[----:B------:R-:W2:Y:S01]  /*11b0*/  LDCU.64 UR8, c[0x0][0xc28] ;  /* 0x00018500ff0877ac */ /* 0x000ea20008000a00 */
[----:B----4-:R-:W-:-:S03]  /*11c0*/  UIMAD.WIDE.U32 UR10, UR6, UR12, URZ ;  /* 0x0000000c060a72a5 */ /* 0x010fc6000f8e00ff */
[----:B------:R-:W-:Y:S01]  /*11d0*/  UMOV UR4, UR5 ;  /* 0x0000000500047c82 */ /* 0x000fe20008000000 */
[----:B------:R-:W-:Y:S02]  /*11e0*/  UISETP.NE.AND UP2, UPT, UR21, 0x1, UPT ;  /* 0x000000011500788c */ /* 0x000fe4000bf45270 */
[----:B------:R-:W-:Y:S01]  /*11f0*/  USHF.R.U32.HI UR4, URZ, UR13, UR4 ;  /* 0x0000000dff047299 */ /* 0x000fe20008011604 */
[----:B------:R-:W-:Y:S01]  /*1200*/  UMOV UR10, UR11 ;  /* 0x0000000b000a7c82 */ /* 0x000fe20008000000 */
[----:B------:R-:W-:Y:S02]  /*1210*/  UIMAD.WIDE.U32 UR16, UR18, UR15, URZ ;  /* 0x0000000f121072a5 */ /* 0x000fe4000f8e00ff */
[----:B------:R-:W-:Y:S02]  /*1220*/  USEL UR5, UR22, UR4, !UP0 ;  /* 0x0000000416057287 */ /* 0x000fe4000c000000 */
[----:B------:R-:W-:Y:S02]  /*1230*/  @UP0 USHF.R.U32.HI UR6, URZ, UR13, UR10 ;  /* 0x0000000dff060299 */ /* 0x000fe4000801160a */
[----:B------:R-:W-:-:S02]  /*1240*/  UISETP.NE.AND UP0, UPT, UR14, 0x1, UPT ;  /* 0x000000010e00788c */ /* 0x000fc4000bf05270 */
[----:B-1----:R-:W-:Y:S02]  /*1250*/  UIMAD.WIDE.U32 UR10, UR7, UR15, URZ ;  /* 0x0000000f070a72a5 */ /* 0x002fe4000f8e00ff */
[----:B--2---:R-:W-:Y:S01]  /*1260*/  UIMAD.WIDE.U32 UR12, UR6, UR8, URZ ;  /* 0x00000008060c72a5 */ /* 0x004fe2000f8e00ff */
[----:B------:R-:W-:Y:S02]  /*1270*/  UMOV UR4, UR17 ;  /* 0x0000001100047c82 */ /* 0x000fe40008000000 */
[----:B------:R-:W-:Y:S02]  /*1280*/  USHF.R.U32.HI UR4, URZ, UR20, UR4 ;  /* 0x00000014ff047299 */ /* 0x000fe40008011604 */
[----:B------:R-:W-:Y:S02]  /*1290*/  UMOV UR10, UR11 ;  /* 0x0000000b000a7c82 */ /* 0x000fe40008000000 */
[----:B------:R-:W-:Y:S01]  /*12a0*/  UMOV UR12, UR13 ;  /* 0x0000000d000c7c82 */ /* 0x000fe20008000000 */
[----:B------:R-:W-:-:S02]  /*12b0*/  @UP0 USHF.R.U32.HI UR7, URZ, UR20, UR10 ;  /* 0x00000014ff070299 */ /* 0x000fc4000801160a */
[----:B------:R-:W-:Y:S02]  /*12c0*/  USEL UR4, UR18, UR4, !UP0 ;  /* 0x0000000412047287 */ /* 0x000fe4000c000000 */
[----:B------:R-:W-:Y:S02]  /*12d0*/  UIMAD.WIDE.U32 UR10, UR7, UR8, URZ ;  /* 0x00000008070a72a5 */ /* 0x000fe4000f8e00ff */
[----:B------:R-:W-:Y:S02]  /*12e0*/  @UP2 USHF.R.U32.HI UR6, URZ, UR9, UR12 ;  /* 0x00000009ff062299 */ /* 0x000fe4000801160c */
[----:B------:R-:W-:Y:S02]  /*12f0*/  UIMAD.WIDE.U32 UR12, UR4, UR8, URZ ;  /* 0x00000008040c72a5 */ /* 0x000fe4000f8e00ff */
[----:B------:R-:W-:Y:S01]  /*1300*/  UIADD3 UR20, UPT, UPT, -UR5, URZ, URZ ;  /* 0x000000ff05147290 */ /* 0x000fe2000fffe1ff */
[----:B------:R-:W-:Y:S02]  /*1310*/  UMOV UR10, UR11 ;  /* 0x0000000b000a7c82 */ /* 0x000fe40008000000 */
[----:B------:R-:W-:-:S02]  /*1320*/  @UP2 USHF.R.U32.HI UR7, URZ, UR9, UR10 ;  /* 0x00000009ff072299 */ /* 0x000fc4000801160a */
[----:B------:R-:W-:Y:S02]  /*1330*/  UIMAD UR10, UR6, UR21, URZ ;  /* 0x00000015060a72a4 */ /* 0x000fe4000f8e02ff */
[----:B------:R-:W-:Y:S02]  /*1340*/  UIMAD UR7, UR7, UR21, URZ ;  /* 0x00000015070772a4 */ /* 0x000fe4000f8e02ff */
[----:B------:R-:W-:Y:S02]  /*1350*/  UIMAD UR20, UR23, UR20, UR22 ;  /* 0x00000014171472a4 */ /* 0x000fe4000f8e0216 */
[----:B------:R-:W-:-:S03]  /*1360*/  UISETP.GE.AND UP0, UPT, UR4, UR7, UPT ;  /* 0x000000070400728c */ /* 0x000fc6000bf06270 */
[----:B------:R-:W-:Y:S01]  /*1370*/  UMOV UR7, UR13 ;  /* 0x0000000d00077c82 */ /* 0x000fe20008000000 */
[----:B------:R-:W-:Y:S02]  /*1380*/  UISETP.GE.OR UP0, UPT, UR5, UR10, UP0 ;  /* 0x0000000a0500728c */ /* 0x000fe40008706670 */
[----:B------:R-:W-:Y:S02]  /*1390*/  UIMAD.WIDE.U32 UR10, UR5, UR8, URZ ;  /* 0x00000008050a72a5 */ /* 0x000fe4000f8e00ff */
[----:B------:R-:W-:Y:S02]  /*13a0*/  USHF.R.U32.HI UR7, URZ, UR9, UR7 ;  /* 0x00000009ff077299 */ /* 0x000fe40008011607 */
[----:B------:R-:W-:Y:S02]  /*13b0*/  UIADD3 UR10, UPT, UPT, -UR4, URZ, URZ ;  /* 0x000000ff040a7290 */ /* 0x000fe4000fffe1ff */
[----:B------:R-:W-:Y:S02]  /*13c0*/  USEL UR7, UR4, UR7, !UP2 ;  /* 0x0000000704077287 */ /* 0x000fe4000d000000 */
[----:B------:R-:W-:Y:S01]  /*13d0*/  UIMAD UR10, UR14, UR10, UR18 ;  /* 0x0000000a0e0a72a4 */ /* 0x000fe2000f8e0212 */
[----:B------:R-:W-:-:S02]  /*13e0*/  @!UP0 UMOV UR8, UR11 ;  /* 0x0000000b00088c82 */ /* 0x000fc40008000000 */
[----:B------:R-:W-:Y:S02]  /*13f0*/  @!UP0 USHF.R.U32.HI UR8, URZ, UR9, UR8 ;  /* 0x00000009ff088299 */ /* 0x000fe40008011608 */
[----:B------:R-:W-:Y:S02]  /*1400*/  UIADD3 UR9, UPT, UPT, -UR7, URZ, URZ ;  /* 0x000000ff07097290 */ /* 0x000fe4000fffe1ff */
[----:B------:R-:W-:Y:S02]  /*1410*/  @!UP0 USEL UR8, UR5, UR8, !UP2 ;  /* 0x0000000805088287 */ /* 0x000fe4000d000000 */
[----:B------:R-:W-:Y:S02]  /*1420*/  UIMAD UR9, UR21, UR9, UR4 ;  /* 0x00000009150972a4 */ /* 0x000fe4000f8e0204 */
[----:B------:R-:W-:Y:S02]  /*1430*/  @!UP0 UIADD3 UR7, UPT, UPT, UR7, -UR8, URZ ;  /* 0x8000000807078290 */ /* 0x000fe4000fffe0ff */
[----:B------:R-:W-:-:S02]  /*1440*/  @!UP0 UIMAD UR6, UR9, UR6, UR8 ;  /* 0x00000006090682a4 */ /* 0x000fc4000f8e0208 */
[----:B------:R-:W-:-:S04]  /*1450*/  @!UP0 UIMAD UR4, UR7, UR21, UR5 ;  /* 0x00000015070482a4 */ /* 0x000fc8000f8e0205 */
[----:B------:R-:W-:Y:S01]  /*1460*/  UIMAD UR18, UR4, UR14, UR10 ;  /* 0x0000000e041272a4 */ /* 0x000fe2000f8e020a */
[----:B------:R-:W-:Y:S02]  /*1470*/  @!UP0 UMOV UR5, UR6 ;  /* 0x0000000600058c82 */ /* 0x000fe40008000000 */
[----:B------:R-:W-:-:S12]  /*1480*/  UIMAD UR20, UR5, UR23, UR20 ;  /* 0x00000017051472a4 */ /* 0x000fd8000f8e0214 */
.L_x_17:
[----:B------:R-:W-:-:S09]  /*1490*/  UISETP.NE.AND UP0, UPT, UR24, 0x1, UPT ;  /* 0x000000011800788c */ /* 0x000fd2000bf05270 */
[----:B------:R-:W-:Y:S05]  /*14a0*/  BRA.U UP0, `(.L_x_18) ;  /* 0x0000000100407547 */ /* 0x000fea000b800000 */
[----:B------:R-:W2:Y:S01]  /*14b0*/  LDCU.128 UR8, c[0x0][0xc10] ;  /* 0x00018200ff0877ac */ /* 0x000ea20008000c00 */
[----:B------:R-:W3:Y:S01]  /*14c0*/  LDCU UR12, c[0x0][0xc0c] ;  /* 0x00018180ff0c77ac */ /* 0x000ee20008000800 */
[----:B------:R-:W4:Y:S01]  /*14d0*/  LDCU UR13, c[0x0][0xc20] ;  /* 0x00018400ff0d77ac */ /* 0x000f220008000800 */
[----:B--2---:R-:W-:Y:S02]  /*14e0*/  UIMAD.WIDE.U32 UR4, UR20, UR8, URZ ;  /* 0x00000008140472a5 */ /* 0x004fe4000f8e00ff */
[----:B------:R-:W-:Y:S02]  /*14f0*/  UIMAD.WIDE.U32 UR6, UR18, UR11, URZ ;  /* 0x0000000b120672a5 */ /* 0x000fe4000f8e00ff */
[----:B---3--:R-:W-:Y:S02]  /*1500*/  UISETP.NE.AND UP0, UPT, UR12, 0x1, UPT ;  /* 0x000000010c00788c */ /* 0x008fe4000bf05270 */
[----:B------:R-:W-:-:S03]  /*1510*/  USHF.R.U32.HI UR5, URZ, UR9, UR5 ;  /* 0x00000009ff057299 */ /* 0x000fc60008011605 */
[----:B------:R-:W-:Y:S01]  /*1520*/  UMOV UR4, UR7 ;  /* 0x0000000700047c82 */ /* 0x000fe20008000000 */
[----:B------:R-:W-:Y:S02]  /*1530*/  USEL UR5, UR20, UR5, !UP0 ;  /* 0x0000000514057287 */ /* 0x000fe4000c000000 */
[----:B------:R-:W-:Y:S02]  /*1540*/  UISETP.NE.AND UP0, UPT, UR10, 0x1, UPT ;  /* 0x000000010a00788c */ /* 0x000fe4000bf05270 */
[----:B----4-:R-:W-:-:S04]  /*1550*/  USHF.R.U32.HI UR4, URZ, UR13, UR4 ;  /* 0x0000000dff047299 */ /* 0x010fc80008011604 */
[----:B------:R-:W-:-:S04]  /*1560*/  USEL UR4, UR18, UR4, !UP0 ;  /* 0x0000000412047287 */ /* 0x000fc8000c000000 */
[----:B------:R-:W-:Y:S02]  /*1570*/  UIADD3 UR6, UPT, UPT, -UR4, UR5, URZ ;  /* 0x0000000504067290 */ /* 0x000fe4000fffe1ff */
[----:B------:R-:W-:Y:S02]  /*1580*/  UIADD3 UR4, UPT, UPT, UR4, -UR5, URZ ;  /* 0x8000000504047290 */ /* 0x000fe4000fffe0ff */
[----:B------:R-:W-:Y:S02]  /*1590*/  UIMAD UR18, UR6, UR10, UR18 ;  /* 0x0000000a061272a4 */ /* 0x000fe4000f8e0212 */
[----:B------:R-:W-:-:S12]  /*15a0*/  UIMAD UR20, UR4, UR12, UR20 ;  /* 0x0000000c041472a4 */ /* 0x000fd8000f8e0214 */
.L_x_18:
[----:B------:R-:W-:Y:S05]  /*15b0*/  BRA.U !UP6, `(.L_x_19) ;  /* 0x000000010e0c7547 */ /* 0x000fea000b800000 */
[----:B------:R-:W-:Y:S01]  /*15c0*/  UCGABAR_WAIT ;  /* 0x0000000000007dc7 */ /* 0x000fe20008000000 */
[----:B------:R-:W-:Y:S01]  /*15d0*/  CCTL.IVALL ;  /* 0x00000000ff00798f */ /* 0x000fe20002000000 */
[----:B------:R-:W-:Y:S05]  /*15e0*/  BRA `(.L_x_20) ;  /* 0x0000000000047947 */ /* 0x000fea0003800000 */
.L_x_19:
[----:B------:R-:W-:Y:S06]  /*15f0*/  BAR.SYNC.DEFER_BLOCKING 0x0 ;  /* 0x0000000000007b1d */ /* 0x000fec0000010000 */
.L_x_20:
[----:B------:R-:W-:Y:S05]  /*1600*/  BRA.U UP5, `(.L_x_21) ;  /* 0x0000002105587547 */ /* 0x000fea000b800000 */
[----:B------:R-:W2:Y:S01]  /*1610*/  LDCU UR7, c[0x0][0x394] ;  /* 0x00007280ff0777ac */ /* 0x000ea20008000800 */
[----:B------:R-:W-:Y:S01]  /*1620*/  PLOP3.LUT P1, PT, PT, PT, UP3, 0x80, 0x8 ;  /* 0x000000000008781c */ /* 0x000fe20003f2f038 */
[----:B------:R-:W-:Y:S01]  /*1630*/  IMAD.MOV.U32 R2, RZ, RZ, RZ ;  /* 0x000000ffff027224 */ /* 0x000fe200078e00ff */
[----:B------:R-:W-:Y:S01]  /*1640*/  ISETP.EQ.OR P2, PT, R3, RZ, P3 ;  /* 0x000000ff0300720c */ /* 0x000fe20001f42670 */
[----:B------:R-:W3:Y:S01]  /*1650*/  LDCU UR6, c[0x0][0x5d8] ;  /* 0x0000bb00ff0677ac */ /* 0x000ee20008000800 */
[----:B------:R-:W-:Y:S01]  /*1660*/  PLOP3.LUT P1, PT, P1, PT, PT, 0x8, 0x80 ;  /* 0x000000000080781c */ /* 0x000fe20000f2e170 */
[----:B------:R-:W-:Y:S02]  /*1670*/  UISETP.NE.AND UP0, UPT, UR19, URZ, UPT ;  /* 0x000000ff1300728c */ /* 0x000fe4000bf05270 */
[----:B------:R-:W-:Y:S02]  /*1680*/  USHF.L.U32 UR8, UR22, 0x5, URZ ;  /* 0x0000000516087899 */ /* 0x000fe400080006ff */
[----:B------:R-:W-:Y:S01]  /*1690*/  USEL UR54, UR54, 0x2, UP0 ;  /* 0x0000000236367887 */ /* 0x000fe20008000000 */
[----:B------:R-:W4:Y:S01]  /*16a0*/  LDCU UR63, c[0x0][0x370] ;  /* 0x00006e00ff3f77ac */ /* 0x000f220008000800 */
[----:B--2---:R-:W-:Y:S01]  /*16b0*/  UIADD3 UR5, UPT, UPT, UR7, 0x3f, URZ ;  /* 0x0000003f07057890 */ /* 0x004fe2000fffe0ff */
[----:B------:R-:W2:Y:S03]  /*16c0*/  LDCU.64 UR56, c[0x0][0x348] ;  /* 0x00006900ff3877ac */ /* 0x000ea60008000a00 */
[----:B------:R-:W-:-:S02]  /*16d0*/  USHF.R.S32.HI UR4, URZ, 0x1f, UR5 ;  /* 0x0000001fff047899 */ /* 0x000fc40008011405 */
[----:B---3--:R-:W-:Y:S02]  /*16e0*/  UIADD3 UR6, UPT, UPT, UR6, 0x3f, URZ ;  /* 0x0000003f06067890 */ /* 0x008fe4000fffe0ff */
[----:B------:R-:W-:Y:S02]  /*16f0*/  ULEA.HI UR4, UR4, UR5, URZ, 0x6 ;  /* 0x0000000504047291 */ /* 0x000fe4000f8f30ff */
[----:B------:R-:W-:Y:S02]  /*1700*/  UIADD3 UR5, UPT, UPT, UR7, -0x1, URZ ;  /* 0xffffffff07057890 */ /* 0x000fe4000fffe0ff */
[----:B------:R-:W-:Y:S02]  /*1710*/  USHF.R.S32.HI UR65, URZ, 0x6, UR4 ;  /* 0x00000006ff417899 */ /* 0x000fe40008011404 */
[----:B------:R-:W-:Y:S02]  /*1720*/  UISETP.GE.U32.AND UP1, UPT, UR5, -0x7f, UPT ;  /* 0xffffff810500788c */ /* 0x000fe4000bf26070 */
[----:B------:R-:W-:-:S02]  /*1730*/  UISETP.LT.U32.AND UP0, UPT, UR65, 0x8, UPT ;  /* 0x000000084100788c */ /* 0x000fc4000bf01070 */
[----:B------:R-:W-:Y:S02]  /*1740*/  USHF.R.S32.HI UR4, URZ, 0x1f, UR6 ;  /* 0x0000001fff047899 */ /* 0x000fe40008011406 */
[----:B------:R-:W-:Y:S02]  /*1750*/  USEL UR64, UR65, 0x8, UP0 ;  /* 0x0000000841407887 */ /* 0x000fe40008000000 */
[----:B------:R-:W-:Y:S02]  /*1760*/  ULEA.HI UR4, UR4, UR6, URZ, 0x6 ;  /* 0x0000000604047291 */ /* 0x000fe4000f8f30ff */
[----:B------:R-:W-:Y:S02]  /*1770*/  UIADD3 UR51, UPT, UPT, UR64, -0x1, URZ ;  /* 0xffffffff40337890 */ /* 0x000fe4000fffe0ff */
[----:B------:R-:W-:Y:S02]  /*1780*/  @UP1 UIADD3 UR51, UPT, UPT, UR64, URZ, URZ ;  /* 0x000000ff40331290 */ /* 0x000fe4000fffe0ff */
[----:B------:R-:W-:-:S02]  /*1790*/  USHF.L.U32 UR69, UR22, 0x6, URZ ;  /* 0x0000000616457899 */ /* 0x000fc400080006ff */
[----:B------:R-:W-:Y:S01]  /*17a0*/  UIADD3 UR68, UPT, UPT, UR7, 0x7e, URZ ;  /* 0x0000007e07447890 */ /* 0x000fe2000fffe0ff */
[----:B------:R-:W3:Y:S01]  /*17b0*/  LDCU UR62, c[0x0][0x374] ;  /* 0x00006e80ff3e77ac */ /* 0x000ee20008000800 */
[----:B------:R-:W-:Y:S02]  /*17c0*/  ULOP3.LUT UR67, UR8, 0x20, URZ, 0xc0, !UPT ;  /* 0x0000002008437892 */ /* 0x000fe4000f8ec0ff */
[----:B------:R-:W-:Y:S02]  /*17d0*/  USHF.R.S32.HI UR61, URZ, 0x6, UR4 ;  /* 0x00000006ff3d7899 */ /* 0x000fe40008011404 */
[----:B------:R-:W-:Y:S02]  /*17e0*/  UIADD3 UR66, UPT, UPT, UR65, -UR64, URZ ;  /* 0x8000004041427290 */ /* 0x000fe4000fffe0ff */
[----:B------:R-:W-:Y:S01]  /*17f0*/  UIADD3 UR51, UPT, UPT, UR51, 0x1, URZ ;  /* 0x0000000133337890 */ /* 0x000fe2000fffe0ff */
[----:B------:R-:W-:Y:S01]  /*1800*/  UMOV UR32, 0x1 ;  /* 0x0000000100207882 */ /* 0x000fe20000000000 */
[----:B--2-4-:R-:W-:-:S10]  /*1810*/  UMOV UR36, URZ ;  /* 0x000000ff00247c82 */ /* 0x014fd40008000000 */
.L_x_39:
[----:B------:R-:W-:Y:S01]  /*1820*/  IMAD.U32 R4, RZ, RZ, UR61 ;  /* 0x0000003dff047e24 */ /* 0x000fe2000f8e00ff */
[----:B------:R-:W2:Y:S04]  /*1830*/  LDCU UR60, c[0x0][0x5dc] ;  /* 0x0000bb80ff3c77ac */ /* 0x000ea80008000800 */
[-C--:B------:R-:W-:Y:S01]  /*1840*/  IABS R0, R4.reuse ;  /* 0x0000000400007213 */ /* 0x080fe20000000000 */
[----:B-1----:R-:W1:Y:S01]  /*1850*/  LDCU UR50, c[0x0][0x5e0] ;  /* 0x0000bc00ff3277ac */ /* 0x002e620008000800 */
[----:B------:R-:W-:Y:S02]  /*1860*/  IABS R4, R4 ;  /* 0x0000000400047213 */ /* 0x000fe40000000000 */
[----:B------:R-:W-:Y:S01]  /*1870*/  R2UR UR6, R0 ;  /* 0x00000000000672ca */ /* 0x000fe200000e0000 */
[----:B------:R-:W-:Y:S01]  /*1880*/  UMOV UR33, 0x400 ;  /* 0x0000040000217882 */ /* 0x000fe20000000000 */
[----:B------:R-:W-:Y:S01]  /*1890*/  UMOV UR19, URZ ;  /* 0x000000ff00137c82 */ /* 0x000fe20008000000 */
[----:B--2---:R-:W-:-:S10]  /*18a0*/  IMAD.U32 R3, RZ, RZ, UR60 ;  /* 0x0000003cff037e24 */ /* 0x004fd4000f8e00ff */
[----:B------:R-:W2:Y:S01]  /*18b0*/  I2F.RP R6, UR6 ;  /* 0x0000000600067d06 */ /* 0x000ea20008209400 */
[----:B-1----:R-:W-:-:S07]  /*18c0*/  UISETP.NE.AND UP2, UPT, UR50, URZ, UPT ;  /* 0x000000ff3200728c */ /* 0x002fce000bf45270 */
[----:B--2---:R-:W1:Y:S02]  /*18d0*/  MUFU.RCP R5, R6 ;  /* 0x0000000600057308 */ /* 0x004e640000001000 */
[----:B-1----:R-:W-:-:S06]  /*18e0*/  VIADD R5, R5, 0xffffffe ;  /* 0x0ffffffe05057836 */ /* 0x002fcc0000000000 */
[----:B------:R-:W1:Y:S02]  /*18f0*/  F2I.FTZ.U32.TRUNC.NTZ R0, R5 ;  /* 0x0000000500007305 */ /* 0x000e64000021f000 */
[----:B-1----:R-:W-:Y:S02]  /*1900*/  R2UR UR5, R0 ;  /* 0x00000000000572ca */ /* 0x002fe400000e0000 */
[----:B------:R-:W-:Y:S01]  /*1910*/  IABS R0, R3 ;  /* 0x0000000300007213 */ /* 0x000fe20000000000 */
[----:B------:R-:W-:-:S03]  /*1920*/  IMAD.U32 R3, RZ, RZ, UR18 ;  /* 0x00000012ff037e24 */ /* 0x000fc6000f8e00ff */
[----:B------:R-:W-:Y:S01]  /*1930*/  R2UR UR9, R0 ;  /* 0x00000000000972ca */ /* 0x000fe200000e0000 */
[----:B------:R-:W-:Y:S01]  /*1940*/  IMAD.MOV R0, RZ, RZ, -R4 ;  /* 0x000000ffff007224 */ /* 0x000fe200078e0a04 */
[----:B------:R-:W-:-:S04]  /*1950*/  IABS R3, R3 ;  /* 0x0000000300037213 */ /* 0x000fc80000000000 */
[----:B------:R-:W-:Y:S01]  /*1960*/  R2UR UR8, R3 ;  /* 0x00000000030872ca */ /* 0x000fe200000e0000 */
[----:B------:R-:W-:-:S04]  /*1970*/  UIADD3 UR4, UPT, UPT, URZ, -UR5, URZ ;  /* 0x80000005ff047290 */ /* 0x000fc8000fffe0ff */
[----:B------:R-:W-:Y:S02]  /*1980*/  UIMAD UR7, UR4, UR6, URZ ;  /* 0x00000006040772a4 */ /* 0x000fe4000f8e02ff */
[----:B------:R-:W1:Y:S01]  /*1990*/  I2F.RP R3, UR9 ;  /* 0x0000000900037d06 */ /* 0x000e620008209400 */
[----:B------:R-:W-:Y:S02]  /*19a0*/  UMOV UR4, URZ ;  /* 0x000000ff00047c82 */ /* 0x000fe40008000000 */
[----:B------:R-:W-:Y:S02]  /*19b0*/  UIMAD.WIDE.U32 UR4, UR5, UR7, UR4 ;  /* 0x00000007050472a5 */ /* 0x000fe4000f8e0004 */
[----:B------:R-:W-:-:S05]  /*19c0*/  R2UR UR7, R0 ;  /* 0x00000000000772ca */ /* 0x000fca00000e0000 */
[----:B------:R-:W-:Y:S02]  /*19d0*/  UMOV UR4, UR5 ;  /* 0x0000000500047c82 */ /* 0x000fe40008000000 */
[----:B------:R-:W-:Y:S01]  /*19e0*/  UIMAD.WIDE.U32 UR4, UR4, UR8, URZ ;  /* 0x00000008040472a5 */ /* 0x000fe2000f8e00ff */
[----:B-1----:R-:W1:Y:S06]  /*19f0*/  MUFU.RCP R3, R3 ;  /* 0x0000000300037308 */ /* 0x002e6c0000001000 */
[----:B------:R-:W-:Y:S02]  /*1a00*/  UMOV UR4, UR5 ;  /* 0x0000000500047c82 */ /* 0x000fe40008000000 */
[----:B------:R-:W-:-:S04]  /*1a10*/  UIMAD UR5, UR4, UR7, UR8 ;  /* 0x00000007040572a4 */ /* 0x000fc8000f8e0208 */
[----:B------:R-:W-:Y:S01]  /*1a20*/  UISETP.GT.U32.AND UP0, UPT, UR6, UR5, UPT ;  /* 0x000000050600728c */ /* 0x000fe2000bf04070 */
[----:B-1----:R-:W-:-:S10]  /*1a30*/  VIADD R4, R3, 0xffffffe ;  /* 0x0ffffffe03047836 */ /* 0x002fd40000000000 */
[----:B------:R-:W-:Y:S01]  /*1a40*/  @!UP0 UIADD3 UR5, UPT, UPT, UR5, -UR6, URZ ;  /* 0x8000000605058290 */ /* 0x000fe2000fffe0ff */
[----:B------:R-:W1:Y:S01]  /*1a50*/  F2I.FTZ.U32.TRUNC.NTZ R0, R4 ;  /* 0x0000000400007305 */ /* 0x000e62000021f000 */
[----:B------:R-:W-:Y:S02]  /*1a60*/  @!UP0 UIADD3 UR4, UPT, UPT, UR4, 0x1, URZ ;  /* 0x0000000104048890 */ /* 0x000fe4000fffe0ff */
[----:B------:R-:W-:Y:S02]  /*1a70*/  UISETP.GE.U32.AND UP1, UPT, UR5, UR6, UPT ;  /* 0x000000060500728c */ /* 0x000fe4000bf26070 */
[----:B------:R-:W-:-:S04]  /*1a80*/  ULOP3.LUT UR5, UR18, UR61, URZ, 0x3c, !UPT ;  /* 0x0000003d12057292 */ /* 0x000fc8000f8e3cff */
[----:B------:R-:W-:-:S05]  /*1a90*/  UISETP.GE.AND UP0, UPT, UR5, URZ, UPT ;  /* 0x000000ff0500728c */ /* 0x000fca000bf06270 */
[----:B------:R-:W-:Y:S01]  /*1aa0*/  @UP1 UIADD3 UR4, UPT, UPT, UR4, 0x1, URZ ;  /* 0x0000000104041890 */ /* 0x000fe2000fffe0ff */
[----:B-1----:R-:W-:Y:S01]  /*1ab0*/  R2UR UR5, R0 ;  /* 0x00000000000572ca */ /* 0x002fe200000e0000 */
[----:B------:R-:W-:Y:S01]  /*1ac0*/  UISETP.NE.AND UP1, UPT, UR61, URZ, UPT ;  /* 0x000000ff3d00728c */ /* 0x000fe2000bf25270 */
[----:B------:R-:W-:-:S04]  /*1ad0*/  IMAD.U32 R0, RZ, RZ, UR50 ;  /* 0x00000032ff007e24 */ /* 0x000fc8000f8e00ff */
[----:B------:R-:W-:Y:S01]  /*1ae0*/  UMOV UR8, UR4 ;  /* 0x0000000400087c82 */ /* 0x000fe20008000000 */
[----:B------:R-:W-:Y:S01]  /*1af0*/  IABS R0, R0 ;  /* 0x0000000000007213 */ /* 0x000fe20000000000 */
[----:B------:R-:W-:-:S03]  /*1b00*/  @!UP0 UIADD3 UR8, UPT, UPT, -UR8, URZ, URZ ;  /* 0x000000ff08088290 */ /* 0x000fc6000fffe1ff */
[----:B------:R-:W-:Y:S01]  /*1b10*/  R2UR UR10, R0 ;  /* 0x00000000000a72ca */ /* 0x000fe200000e0000 */
[----:B------:R-:W-:Y:S02]  /*1b20*/  @!UP1 ULOP3.LUT UR8, URZ, UR61, URZ, 0x33, !UPT ;  /* 0x0000003dff089292 */ /* 0x000fe4000f8e33ff */
[----:B------:R-:W-:-:S04]  /*1b30*/  UIADD3 UR4, UPT, UPT, URZ, -UR5, URZ ;  /* 0x80000005ff047290 */ /* 0x000fc8000fffe0ff */
[----:B------:R-:W-:Y:S01]  /*1b40*/  IMAD.U32 R3, RZ, RZ, UR8 ;  /* 0x00000008ff037e24 */ /* 0x000fe2000f8e00ff */
[----:B------:R-:W-:-:S03]  /*1b50*/  UIMAD UR6, UR4, UR9, URZ ;  /* 0x00000009040672a4 */ /* 0x000fc6000f8e02ff */
[----:B------:R-:W-:Y:S01]  /*1b60*/  UMOV UR4, URZ ;  /* 0x000000ff00047c82 */ /* 0x000fe20008000000 */
[----:B------:R-:W-:Y:S01]  /*1b70*/  IABS R3, R3 ;  /* 0x0000000300037213 */ /* 0x000fe20000000000 */
[----:B------:R-:W-:-:S03]  /*1b80*/  UIMAD.WIDE.U32 UR4, UR5, UR6, UR4 ;  /* 0x00000006050472a5 */ /* 0x000fc6000f8e0004 */
[----:B------:R-:W-:Y:S02]  /*1b90*/  R2UR UR7, R3 ;  /* 0x00000000030772ca */ /* 0x000fe400000e0000 */
[----:B------:R-:W1:Y:S02]  /*1ba0*/  I2F.RP R3, UR10 ;  /* 0x0000000a00037d06 */ /* 0x000e640008209400 */
[----:B------:R-:W-:-:S09]  /*1bb0*/  UMOV UR4, UR5 ;  /* 0x0000000500047c82 */ /* 0x000fd20008000000 */
[----:B------:R-:W-:Y:S01]  /*1bc0*/  UIMAD.WIDE.U32 UR4, UR4, UR7, URZ ;  /* 0x00000007040472a5 */ /* 0x000fe2000f8e00ff */
[----:B-1----:R-:W1:Y:S06]  /*1bd0*/  MUFU.RCP R0, R3 ;  /* 0x0000000300007308 */ /* 0x002e6c0000001000 */
[----:B------:R-:W-:Y:S02]  /*1be0*/  UMOV UR4, UR5 ;  /* 0x0000000500047c82 */ /* 0x000fe40008000000 */
[----:B------:R-:W-:-:S04]  /*1bf0*/  UIADD3 UR5, UPT, UPT, -UR4, URZ, URZ ;  /* 0x000000ff04057290 */ /* 0x000fc8000fffe1ff */
[----:B------:R-:W-:Y:S01]  /*1c00*/  UIMAD UR5, UR9, UR5, UR7 ;  /* 0x00000005090572a4 */ /* 0x000fe2000f8e0207 */
[----:B------:R-:W2:Y:S03]  /*1c10*/  S2UR UR7, SR_CgaCtaId ;  /* 0x00000000000779c3 */ /* 0x000ea60000008800 */
[----:B------:R-:W-:Y:S01]  /*1c20*/  UISETP.GT.U32.AND UP0, UPT, UR9, UR5, UPT ;  /* 0x000000050900728c */ /* 0x000fe2000bf04070 */
[----:B-1----:R-:W-:Y:S02]  /*1c30*/  VIADD R0, R0, 0xffffffe ;  /* 0x0ffffffe00007836 */ /* 0x002fe40000000000 */
[----:B------:R-:W-:-:S04]  /*1c40*/  IMAD.U32 R3, RZ, RZ, UR32 ;  /* 0x00000020ff037e24 */ /* 0x000fc8000f8e00ff */
[----:B------:R-:W1:Y:S04]  /*1c50*/  F2I.FTZ.U32.TRUNC.NTZ R0, R0 ;  /* 0x0000000000007305 */ /* 0x000e68000021f000 */
[----:B------:R-:W-:Y:S01]  /*1c60*/  @!UP0 UIADD3 UR5, UPT, UPT, UR5, -UR9, URZ ;  /* 0x8000000905058290 */ /* 0x000fe2000fffe0ff */
[----:B------:R-:W-:Y:S01]  /*1c70*/  SHF.L.U32 R3, R3, 0x1f, RZ ;  /* 0x0000001f03037819 */ /* 0x000fe200000006ff */
[----:B------:R-:W-:Y:S02]  /*1c80*/  @!UP0 UIADD3 UR4, UPT, UPT, UR4, 0x1, URZ ;  /* 0x0000000104048890 */ /* 0x000fe4000fffe0ff */
[----:B------:R-:W-:Y:S02]  /*1c90*/  UISETP.GE.U32.AND UP1, UPT, UR5, UR9, UPT ;  /* 0x000000090500728c */ /* 0x000fe4000bf26070 */
[----:B------:R-:W-:-:S04]  /*1ca0*/  ULOP3.LUT UR5, UR8, UR60, URZ, 0x3c, !UPT ;  /* 0x0000003c08057292 */ /* 0x000fc8000f8e3cff */
[----:B------:R-:W-:Y:S02]  /*1cb0*/  UISETP.GE.AND UP0, UPT, UR5, URZ, UPT ;  /* 0x000000ff0500728c */ /* 0x000fe4000bf06270 */
[----:B--2---:R-:W-:Y:S01]  /*1cc0*/  ULEA UR33, UR7, UR33, 0x18 ;  /* 0x0000002107217291 */ /* 0x004fe2000f8ec0ff */
[----:B-1----:R-:W-:Y:S02]  /*1cd0*/  R2UR UR5, R0 ;  /* 0x00000000000572ca */ /* 0x002fe400000e0000 */
[----:B------:R-:W-:Y:S02]  /*1ce0*/  @UP1 UIADD3 UR4, UPT, UPT, UR4, 0x1, URZ ;  /* 0x0000000104041890 */ /* 0x000fe4000fffe0ff */
[----:B------:R-:W-:Y:S02]  /*1cf0*/  UISETP.NE.AND UP1, UPT, UR60, URZ, UPT ;  /* 0x000000ff3c00728c */ /* 0x000fe4000bf25270 */
[----:B------:R-:W-:-:S03]  /*1d00*/  ULEA UR7, UR36, UR33, 0x3 ;  /* 0x0000002124077291 */ /* 0x000fc6000f8e18ff */
[----:B------:R-:W-:Y:S02]  /*1d10*/  UMOV UR6, UR4 ;  /* 0x0000000400067c82 */ /* 0x000fe40008000000 */
[----:B------:R-:W-:Y:S02]  /*1d20*/  @!UP0 UIADD3 UR6, UPT, UPT, -UR6, URZ, URZ ;  /* 0x000000ff06068290 */ /* 0x000fe4000fffe1ff */
[----:B------:R-:W-:Y:S02]  /*1d30*/  UIADD3 UR4, UPT, UPT, URZ, -UR5, URZ ;  /* 0x80000005ff047290 */ /* 0x000fe4000fffe0ff */
[----:B------:R1:W2:Y:S01]  /*1d40*/  SYNCS.PHASECHK.TRANS64.TRYWAIT P0, [UR7+0x40], R3 ;  /* 0x00004003ff0075a7 */ /* 0x0002a20008001107 */
[----:B------:R-:W-:Y:S02]  /*1d50*/  @!UP1 ULOP3.LUT UR6, URZ, UR60, URZ, 0x33, !UPT ;  /* 0x0000003cff069292 */ /* 0x000fe4000f8e33ff */
[----:B------:R-:W-:-:S03]  /*1d60*/  UIMAD UR7, UR4, UR10, URZ ;  /* 0x0000000a040772a4 */ /* 0x000fc6000f8e02ff */
[----:B------:R-:W-:Y:S01]  /*1d70*/  UMOV UR4, URZ ;  /* 0x000000ff00047c82 */ /* 0x000fe20008000000 */
[----:B------:R-:W-:Y:S01]  /*1d80*/  IMAD.U32 R0, RZ, RZ, UR6 ;  /* 0x00000006ff007e24 */ /* 0x000fe2000f8e00ff */
[----:B------:R-:W-:Y:S02]  /*1d90*/  UIMAD.WIDE.U32 UR4, UR5, UR7, UR4 ;  /* 0x00000007050472a5 */ /* 0x000fe4000f8e0004 */
[----:B------:R-:W-:Y:S02]  /*1da0*/  ULEA.HI UR7, UR20, UR20, URZ, 0x1 ;  /* 0x0000001414077291 */ /* 0x000fe4000f8f08ff */
[----:B------:R-:W-:Y:S02]  /*1db0*/  IABS R0, R0 ;  /* 0x0000000000007213 */ /* 0x000fe40000000000 */
[----:B------:R-:W-:Y:S02]  /*1dc0*/  USHF.L.U32 UR7, UR7, 0x6, URZ ;  /* 0x0000000607077899 */ /* 0x000fe400080006ff */
[----:B------:R-:W-:Y:S01]  /*1dd0*/  R2UR UR9, R0 ;  /* 0x00000000000972ca */ /* 0x000fe200000e0000 */
[----:B------:R-:W-:Y:S01]  /*1de0*/  UMOV UR4, UR5 ;  /* 0x0000000500047c82 */ /* 0x000fe20008000000 */
[----:B------:R-:W-:-:S04]  /*1df0*/  ULOP3.LUT UR42, UR7, 0xffffff80, URZ, 0xc0, !UPT ;  /* 0xffffff80072a7892 */ /* 0x000fc8000f8ec0ff */
[----:B------:R-:W-:-:S07]  /*1e00*/  ULOP3.LUT UR42, UR42, 0x40, UR69, 0xf8, !UPT ;  /* 0x000000402a2a7892 */ /* 0x000fce000f8ef845 */
[----:B------:R-:W-:-:S07]  /*1e10*/  UIMAD.WIDE.U32 UR4, UR4, UR9, URZ ;  /* 0x00000009040472a5 */ /* 0x000fce000f8e00ff */
[----:B------:R-:W-:Y:S02]  /*1e20*/  UMOV UR4, UR5 ;  /* 0x0000000500047c82 */ /* 0x000fe40008000000 */
[----:B------:R-:W-:-:S04]  /*1e30*/  UIADD3 UR5, UPT, UPT, -UR4, URZ, URZ ;  /* 0x000000ff04057290 */ /* 0x000fc8000fffe1ff */
[----:B------:R-:W-:-:S04]  /*1e40*/  UIMAD UR5, UR10, UR5, UR9 ;  /* 0x000000050a0572a4 */ /* 0x000fc8000f8e0209 */
[----:B------:R-:W-:-:S11]  /*1e50*/  UISETP.GT.U32.AND UP0, UPT, UR10, UR5, UPT ;  /* 0x000000050a00728c */ /* 0x000fd6000bf04070 */
[----:B------:R-:W-:Y:S02]  /*1e60*/  @!UP0 UIADD3 UR5, UPT, UPT, UR5, -UR10, URZ ;  /* 0x8000000a05058290 */ /* 0x000fe4000fffe0ff */
[----:B------:R-:W-:Y:S02]  /*1e70*/  @!UP0 UIADD3 UR4, UPT, UPT, UR4, 0x1, URZ ;  /* 0x0000000104048890 */ /* 0x000fe4000fffe0ff */
[----:B------:R-:W-:Y:S02]  /*1e80*/  UISETP.GE.U32.AND UP1, UPT, UR5, UR10, UPT ;  /* 0x0000000a0500728c */ /* 0x000fe4000bf26070 */
[----:B------:R-:W-:Y:S02]  /*1e90*/  ULOP3.LUT UR5, UR6, UR50, URZ, 0x3c, !UPT ;  /* 0x0000003206057292 */ /* 0x000fe4000f8e3cff */
[----:B------:R-:W-:Y:S02]  /*1ea0*/  UIADD3 UR10, UPT, UPT, -UR8, URZ, URZ ;  /* 0x000000ff080a7290 */ /* 0x000fe4000fffe1ff */
[----:B------:R-:W-:-:S02]  /*1eb0*/  UISETP.GE.AND UP0, UPT, UR5, URZ, UPT ;  /* 0x000000ff0500728c */ /* 0x000fc4000bf06270 */
[----:B------:R-:W-:Y:S02]  /*1ec0*/  UIMAD UR10, UR61, UR10, UR18 ;  /* 0x0000000a3d0a72a4 */ /* 0x000fe4000f8e0212 */
[----:B------:R-:W-:Y:S02]  /*1ed0*/  UIADD3 UR5, UPT, UPT, -UR6, URZ, URZ ;  /* 0x000000ff06057290 */ /* 0x000fe4000fffe1ff */
[----:B------:R-:W-:Y:S02]  /*1ee0*/  @UP1 UIADD3 UR4, UPT, UPT, UR4, 0x1, URZ ;  /* 0x0000000104041890 */ /* 0x000fe4000fffe0ff */
[----:B------:R-:W-:Y:S02]  /*1ef0*/  ULEA UR10, UR10, UR67, 0x6 ;  /* 0x000000430a0a7291 */ /* 0x000fe4000f8e30ff */
[----:B------:R-:W-:-:S03]  /*1f00*/  UIMAD UR60, UR60, UR5, UR8 ;  /* 0x000000053c3c72a4 */ /* 0x000fc6000f8e0208 */
[----:B------:R-:W-:Y:S02]  /*1f10*/  UMOV UR55, UR4 ;  /* 0x0000000400377c82 */ /* 0x000fe40008000000 */
[----:B------:R-:W-:Y:S02]  /*1f20*/  @!UP0 UIADD3 UR55, UPT, UPT, -UR55, URZ, URZ ;  /* 0x000000ff37378290 */ /* 0x000fe4000fffe1ff */
[----:B------:R-:W-:Y:S02]  /*1f30*/  UISETP.GE.U32.AND UP0, UPT, UR68, 0x7f, UPT ;  /* 0x0000007f4400788c */ /* 0x000fe4000bf06070 */
[----:B------:R-:W-:-:S04]  /*1f40*/  @!UP2 ULOP3.LUT UR55, URZ, UR50, URZ, 0x33, !UPT ;  /* 0x00000032ff37a292 */ /* 0x000fc8000f8e33ff */
[----:B------:R-:W-:-:S04]  /*1f50*/  UIADD3 UR4, UPT, UPT, -UR55, URZ, URZ ;  /* 0x000000ff37047290 */ /* 0x000fc8000fffe1ff */
[----:B------:R-:W-:Y:S01]  /*1f60*/  UIMAD UR50, UR50, UR4, UR6 ;  /* 0x00000004323272a4 */ /* 0x000fe2000f8e0206 */
[----:B-12---:R-:W-:Y:S11]  /*1f70*/  BRA.U !UP0, `(.L_x_22) ;  /* 0x0000000508807547 */ /* 0x006ff6000b800000 */
[----:B------:R-:W1:Y:S01]  /*1f80*/  LDCU UR11, c[0x0][0x5c8] ;  /* 0x0000b900ff0b77ac */ /* 0x000e620008000800 */
[----:B------:R-:W2:Y:S01]  /*1f90*/  LDCU.64 UR8, c[0x0][0x5c0] ;  /* 0x0000b800ff0877ac */ /* 0x000ea20008000a00 */
[----:B------:R-:W2:Y:S01]  /*1fa0*/  LDCU.64 UR48, c[0x0][0x5f8] ;  /* 0x0000bf00ff3077ac */ /* 0x000ea20008000a00 */
[----:B------:R-:W1:Y:S01]  /*1fb0*/  LDCU UR37, c[0x0][0x600] ;  /* 0x0000c000ff2577ac */ /* 0x000e620008000800 */
[----:B------:R-:W4:Y:S01]  /*1fc0*/  LDCU UR24, c[0x0][0x5a8] ;  /* 0x0000b500ff1877ac */ /* 0x000f220008000800 */
[----:B------:R-:W1:Y:S01]  /*1fd0*/  LDCU UR23, c[0x0][0x59c] ;  /* 0x0000b380ff1777ac */ /* 0x000e620008000800 */
[----:B------:R-:W1:Y:S01]  /*1fe0*/  LDCU UR22, c[0x0][0x590] ;  /* 0x0000b200ff1677ac */ /* 0x000e620008000800 */
[----:B------:R-:W1:Y:S01]  /*1ff0*/  LDCU UR28, c[0x0][0x594] ;  /* 0x0000b280ff1c77ac */ /* 0x000e620008000800 */
[----:B------:R-:W1:Y:S01]  /*2000*/  LDCU UR27, c[0x0][0x598] ;  /* 0x0000b300ff1b77ac */ /* 0x000e620008000800 */
[----:B------:R-:W3:Y:S01]  /*2010*/  LDCU UR26, c[0x0][0x5ac] ;  /* 0x0000b580ff1a77ac */ /* 0x000ee20008000800 */
[----:B------:R-:W3:Y:S01]  /*2020*/  LDCU UR25, c[0x0][0x5b0] ;  /* 0x0000b600ff1977ac */ /* 0x000ee20008000800 */
[----:B------:R-:W3:Y:S01]  /*2030*/  LDCU UR5, c[0x0][0x5cc] ;  /* 0x0000b980ff0577ac */ /* 0x000ee20008000800 */
[----:B------:R-:W3:Y:S01]  /*2040*/  LDCU UR4, c[0x0][0x5ec] ;  /* 0x0000bd80ff0477ac */ /* 0x000ee20008000800 */
[----:B------:R-:W3:Y:S01]  /*2050*/  LDCU.64 UR20, c[0x0][0x5a0] ;  /* 0x0000b400ff1477ac */ /* 0x000ee20008000a00 */
[----:B------:R-:W3:Y:S01]  /*2060*/  LDCU.64 UR16, c[0x0][0x5d0] ;  /* 0x0000ba00ff1077ac */ /* 0x000ee20008000a00 */
[----:B------:R-:W3:Y:S01]  /*2070*/  LDCU.64 UR6, c[0x0][0x5f0] ;  /* 0x0000be00ff0677ac */ /* 0x000ee20008000a00 */
[----:B--2---:R-:W-:-:S02]  /*2080*/  UIMAD UR48, UR60, UR8, UR48 ;  /* 0x000000083c3072a4 */ /* 0x004fc4000f8e0230 */
[----:B------:R-:W-:Y:S02]  /*2090*/  UIMAD UR38, UR50, UR9, UR49 ;  /* 0x00000009322672a4 */ /* 0x000fe4000f8e0231 */
[----:B------:R-:W-:Y:S02]  /*20a0*/  UIADD3 UR46, UPT, UPT, UR42, 0x20, URZ ;  /* 0x000000202a2e7890 */ /* 0x000fe4000fffe0ff */
[----:B-1----:R-:W-:Y:S01]  /*20b0*/  UIMAD UR37, UR55, UR11, UR37 ;  /* 0x0000000b372572a4 */ /* 0x002fe2000f8e0225 */
[----:B------:R-:W-:Y:S01]  /*20c0*/  UMOV UR18, URZ ;  /* 0x000000ff00127c82 */ /* 0x000fe20008000000 */
[----:B----4-:R-:W-:-:S10]  /*20d0*/  UMOV UR14, UR36 ;  /* 0x00000024000e7c82 */ /* 0x010fd40008000000 */
.L_x_28:
[----:B------:R-:W-:Y:S01]  /*20e0*/  @!P3 MOV R3, 0xc000 ;  /* 0x0000c0000003b802 */ /* 0x000fe20000000f00 */
[----:B------:R-:W-:Y:S01]  /*20f0*/  ULEA UR11, UR14, UR33, 0x3 ;  /* 0x000000210e0b7291 */ /* 0x000fe2000f8e18ff */
[----:B--2---:R-:W-:Y:S11]  /*2100*/  @P0 BRA `(.L_x_23) ;  /* 0x0000000000100947 */ /* 0x004ff60003800000 */
[----:B------:R-:W-:Y:S04]  /*2110*/  MOV R0, UR32 ;  /* 0x0000002000007c02 */ /* 0x000fe80008000f00 */
[----:B------:R-:W-:Y:S04]  /*2120*/  SHF.L.U32 R5, R0, 0x1f, RZ ;  /* 0x0000001f00057819 */ /* 0x000fe800000006ff */
[----:B------:R-:W1:Y:S02]  /*2130*/  SYNCS.PHASECHK.TRANS64.TRYWAIT P0, [UR11+0x40], R5 ;  /* 0x00004005ff0075a7 */ /* 0x000e64000800110b */
[----:B-1----:R-:W-:Y:S05]  /*2140*/  @!P0 BRA `(.L_x_24) ;  /* 0x0000007400448947 */ /* 0x002fea0003800000 */
.L_x_23:
[----:B------:R2:W-:Y:S01]  /*2150*/  @!P3 SYNCS.ARRIVE.TRANS64 RZ, [UR11], R3 ;  /* 0x00000003ffffb9a7 */ /* 0x0005e2000800000b */
[----:B------:R-:W-:Y:S04]  /*2160*/  ULOP3.LUT UR8, UR54, 0x2, URZ, 0xfc, !UPT ;  /* 0x0000000236087892 */ /* 0x000fe8000f8efcff */
[----:B------:R-:W-:Y:S09]  /*2170*/  UISETP.NE.AND UP0, UPT, UR8, 0x2, UPT ;  /* 0x000000020800788c */ /* 0x000ff2000bf05270 */
[----:B------:R-:W-:Y:S05]  /*2180*/  BRA.U UP0, `(.L_x_25) ;  /* 0x0000000100047547 */ /* 0x000fea000b800000 */
[----:B---3--:R-:W-:Y:S05]  /*2190*/  BPT.TRAP 0x1 ;  /* 0x000000040000795c */ /* 0x008fea0000300000 */
.L_x_25:
[----:B------:R-:W-:Y:S04]  /*21a0*/  BSSY.RECONVERGENT B0, `(.L_x_26) ;  /* 0x0000003000007945 */ /* 0x000fe80003800200 */
[----:B------:R-:W-:Y:S05]  /*21b0*/  @P2 BRA `(.L_x_27) ;  /* 0x0000000000042947 */ /* 0x000fea0003800000 */
[----:B---3--:R-:W-:Y:S05]  /*21c0*/  BPT.TRAP 0x1 ;  /* 0x000000040000795c */ /* 0x008fea0000300000 */
.L_x_27:
[----:B---3--:R-:W-:Y:S05]  /*21d0*/  BSYNC.RECONVERGENT B0 ;  /* 0x0000000000007941 */ /* 0x008fea0003800200 */
.L_x_26:
[----:B------:R-:W-:Y:S02]  /*21e0*/  UIADD3 UR8, UPT, UPT, UR14, 0x1, URZ ;  /* 0x000000010e087890 */ /* 0x000fe4000fffe0ff */
[----:B------:R-:W-:Y:S02]  /*21f0*/  USHF.L.U32 UR43, UR18, 0x6, URZ ;  /* 0x00000006122b7899 */ /* 0x000fe400080006ff */
[----:B------:R-:W-:Y:S02]  /*2200*/  UISETP.NE.AND UP0, UPT, UR8, 0x8, UPT ;  /* 0x000000080800788c */ /* 0x000fe4000bf05270 */
[----:B------:R-:W-:Y:S02]  /*2210*/  UISETP.NE.AND UP2, UPT, UR23, 0x1, UPT ;  /* 0x000000011700788c */ /* 0x000fe4000bf45270 */
[----:B------:R-:W-:Y:S02]  /*2220*/  USEL UR9, URZ, 0x1, UP0 ;  /* 0x00000001ff097887 */ /* 0x000fe40008000000 */
[----:B------:R-:W-:Y:S02]  /*2230*/  USEL UR36, UR8, URZ, UP0 ;  /* 0x000000ff08247287 */ /* 0x000fe40008000000 */
[----:B------:R-:W-:Y:S02]  /*2240*/  ULOP3.LUT UR32, UR32, UR9, URZ, 0x3c, !UPT ;  /* 0x0000000920207292 */ /* 0x000fe4000f8e3cff */
[----:B------:R-:W-:Y:S02]  /*2250*/  ULEA UR8, UR36, UR33, 0x3 ;  /* 0x0000002124087291 */ /* 0x000fe4000f8e18ff */
[----:B------:R-:W-:Y:S02]  /*2260*/  UISETP.NE.AND UP0, UPT, UR22, 0x1, UPT ;  /* 0x000000011600788c */ /* 0x000fe4000bf05270 */
[----:B------:R-:W-:Y:S01]  /*2270*/  ULEA UR19, UR14, UR33, 0xe ;  /* 0x000000210e137291 */ /* 0x000fe2000f8e70ff */
[----:B-1----:R-:W-:Y:S01]  /*2280*/  MOV R0, UR32 ;  /* 0x0000002000007c02 */ /* 0x002fe20008000f00 */
[----:B------:R-:W-:Y:S02]  /*2290*/  UIADD3 UR30, UP1, UPT, UR56, 0x80, URZ ;  /* 0x00000080381e7890 */ /* 0x000fe4000ff3e0ff */
[----:B------:R-:W-:Y:S01]  /*22a0*/  ULOP3.LUT UR41, UR11, 0xfefffff8, URZ, 0xc0, !UPT ;  /* 0xfefffff80b297892 */ /* 0x000fe2000f8ec0ff */
[----:B--2---:R-:W-:Y:S01]  /*22b0*/  SHF.L.U32 R3, R0, 0x1f, RZ ;  /* 0x0000001f00037819 */ /* 0x004fe200000006ff */
[----:B------:R-:W-:Y:S02]  /*22c0*/  UISETP.NE.AND UP3, UPT, UR24, 0x1, UPT ;  /* 0x000000011800788c */ /* 0x000fe4000bf65270 */
[----:B------:R-:W-:Y:S01]  /*22d0*/  UIADD3.X UR31, UPT, UPT, URZ, UR57, URZ, UP1, !UPT ;  /* 0x00000039ff1f7290 */ /* 0x000fe20008ffe4ff */
[----:B------:R1:W2:Y:S01]  /*22e0*/  SYNCS.PHASECHK.TRANS64.TRYWAIT P0, [UR8+0x40], R3 ;  /* 0x00004003ff0075a7 */ /* 0x0002a20008001108 */
[----:B------:R-:W-:Y:S02]  /*22f0*/  UIMAD.WIDE.U32 UR8, UR43, UR28, URZ ;  /* 0x0000001c2b0872a5 */ /* 0x000fe4000f8e00ff */
[----:B------:R-:W-:Y:S02]  /*2300*/  ULEA UR8, UR38, UR48, 0x5 ;  /* 0x0000003026087291 */ /* 0x000fe4000f8e28ff */
[----:B------:R-:W-:Y:S02]  /*2310*/  USHF.R.U32.HI UR9, URZ, UR27, UR9 ;  /* 0x0000001bff097299 */ /* 0x000fe40008011609 */
[----:B------:R-:W-:Y:S02]  /*2320*/  ULEA UR29, UR37, UR8, 0xa ;  /* 0x00000008251d7291 */ /* 0x000fe4000f8e50ff */
[----:B------:R-:W-:Y:S02]  /*2330*/  USEL UR9, UR43, UR9, !UP0 ;  /* 0x000000092b097287 */ /* 0x000fe4000c000000 */
[----:B------:R-:W-:Y:S02]  /*2340*/  UIADD3 UR40, UPT, UPT, UR19, 0x6400, URZ ;  /* 0x0000640013287890 */ /* 0x000fe4000fffe0ff */
[----:B------:R-:W-:Y:S02]  /*2350*/  UIMAD.WIDE.U32 UR12, UR9, UR20, URZ ;  /* 0x00000014090c72a5 */ /* 0x000fe4000f8e00ff */
[----:B------:R-:W-:Y:S02]  /*2360*/  ULEA UR12, UR14, UR33, 0xd ;  /* 0x000000210e0c7291 */ /* 0x000fe4000f8e68ff */
[----:B------:R-:W-:Y:S02]  /*2370*/  USHF.R.U32.HI UR13, URZ, UR21, UR13 ;  /* 0x00000015ff0d7299 */ /* 0x000fe4000801160d */
[----:B------:R-:W-:Y:S02]  /*2380*/  UIADD3 UR44, UPT, UPT, UR19, 0x8400, URZ ;  /* 0x00008400132c7890 */ /* 0x000fe4000fffe0ff */
[----:B------:R-:W-:Y:S02]  /*2390*/  USEL UR13, UR9, UR13, !UP2 ;  /* 0x0000000d090d7287 */ /* 0x000fe4000d000000 */
[----:B------:R-:W-:Y:S02]  /*23a0*/  UIADD3 UR34, UP0, UPT, UR56, 0x180, URZ ;  /* 0x0000018038227890 */ /* 0x000fe4000ff1e0ff */
[----:B------:R-:W-:Y:S02]  /*23b0*/  UIMAD.WIDE.U32 UR14, UR13, UR26, URZ ;  /* 0x0000001a0d0e72a5 */ /* 0x000fe4000f8e00ff */
[----:B------:R-:W-:Y:S02]  /*23c0*/  UIADD3.X UR35, UPT, UPT, URZ, UR57, URZ, UP0, !UPT ;  /* 0x00000039ff237290 */ /* 0x000fe400087fe4ff */
[----:B------:R-:W-:Y:S01]  /*23d0*/  UIADD3 UR18, UPT, UPT, UR18, 0x1, URZ ;  /* 0x0000000112127890 */ /* 0x000fe2000fffe0ff */
[----:B------:R-:W-:Y:S01]  /*23e0*/  UMOV UR52, 0x0 ;  /* 0x0000000000347882 */ /* 0x000fe20000000000 */
[----:B------:R-:W-:Y:S02]  /*23f0*/  UMOV UR53, 0x10000000 ;  /* 0x1000000000357882 */ /* 0x000fe40000000000 */
[----:B------:R-:W-:Y:S01]  /*2400*/  UISETP.NE.AND UP0, UPT, UR18, UR51, UPT ;  /* 0x000000331200728c */ /* 0x000fe2000bf05270 */
[----:B------:R-:W-:Y:S01]  /*2410*/  UTMALDG.2D.2CTA [UR40], [UR30], desc[UR52] ;  /* 0x000034281e0075b4 */ /* 0x000fe20008209000 */
[----:B------:R-:W-:Y:S01]  /*2420*/  UMOV UR45, UR41 ;  /* 0x00000029002d7c82 */ /* 0x000fe20008000000 */
[----:B------:R-:W-:Y:S01]  /*2430*/  UMOV UR47, UR43 ;  /* 0x0000002b002f7c82 */ /* 0x000fe20008000000 */
[----:B------:R-:W-:Y:S01]  /*2440*/  UMOV UR8, UR15 ;  /* 0x0000000f00087c82 */ /* 0x000fe20008000000 */
[----:B------:R-:W-:Y:S01]  /*2450*/  UMOV UR19, UR51 ;  /* 0x0000003300137c82 */ /* 0x000fe20008000000 */
[----:B------:R-:W-:Y:S02]  /*2460*/  USHF.R.U32.HI UR11, URZ, UR25, UR8 ;  /* 0x00000019ff0b7299 */ /* 0x000fe40008011608 */
[----:B------:R-:W-:Y:S01]  /*2470*/  UIADD3 UR8, UPT, UPT, UR12, 0x26400, URZ ;  /* 0x000264000c087890 */ /* 0x000fe2000fffe0ff */
[----:B------:R-:W-:Y:S01]  /*2480*/  UTMALDG.2D.2CTA [UR44], [UR30], desc[UR52] ;  /* 0x0000342c1e0075b4 */ /* 0x000fe20008209000 */
[----:B------:R-:W-:Y:S02]  /*2490*/  USEL UR14, UR13, UR11, !UP3 ;  /* 0x0000000b0d0e7287 */ /* 0x000fe4000d800000 */
[----:B------:R-:W-:Y:S02]  /*24a0*/  UIADD3 UR12, UPT, UPT, -UR9, URZ, URZ ;  /* 0x000000ff090c7290 */ /* 0x000fe4000fffe1ff */
[----:B------:R-:W-:Y:S02]  /*24b0*/  UIADD3 UR11, UPT, UPT, -UR13, URZ, URZ ;  /* 0x000000ff0d0b7290 */ /* 0x000fe4000fffe1ff */
[----:B------:R-:W-:Y:S02]  /*24c0*/  UIADD3 UR15, UPT, UPT, -UR14, URZ, URZ ;  /* 0x000000ff0e0f7290 */ /* 0x000fe4000fffe1ff */
[----:B------:R-:W-:Y:S02]  /*24d0*/  UIMAD UR12, UR22, UR12, UR43 ;  /* 0x0000000c160c72a4 */ /* 0x000fe4000f8e022b */
[----:B------:R-:W-:Y:S02]  /*24e0*/  UIMAD UR9, UR23, UR11, UR9 ;  /* 0x0000000b170972a4 */ /* 0x000fe4000f8e0209 */
[----:B------:R-:W-:Y:S02]  /*24f0*/  UIMAD UR13, UR24, UR15, UR13 ;  /* 0x0000000f180d72a4 */ /* 0x000fe4000f8e020d */
[----:B------:R-:W-:Y:S02]  /*2500*/  UIMAD UR11, UR12, UR5, UR4 ;  /* 0x000000050c0b72a4 */ /* 0x000fe4000f8e0204 */
[----:B------:R-:W-:Y:S02]  /*2510*/  UIMAD UR12, UR9, UR16, UR6 ;  /* 0x00000010090c72a4 */ /* 0x000fe4000f8e0206 */
[----:B------:R-:W-:Y:S02]  /*2520*/  UIMAD UR13, UR13, UR17, UR7 ;  /* 0x000000110d0d72a4 */ /* 0x000fe4000f8e0207 */
[----:B------:R-:W-:Y:S01]  /*2530*/  UPRMT UR15, UR29, 0x5410, URZ ;  /* 0x000054101d0f7896 */ /* 0x000fe200080000ff */
[----:B------:R-:W-:Y:S08]  /*2540*/  UMOV UR9, UR41 ;  /* 0x0000002900097c82 */ /* 0x000ff00008000000 */
[----:B------:R3:W-:Y:S02]  /*2550*/  UTMALDG.5D.IM2COL.2CTA [UR8], [UR34], UR15, desc[UR52] ;  /* 0x00003408220073b4 */ /* 0x0007e4000826100f */
[----:B---3--:R-:W-:Y:S01]  /*2560*/  UMOV UR14, UR36 ;  /* 0x00000024000e7c82 */ /* 0x008fe20008000000 */
[----:B-1----:R-:W-:Y:S05]  /*2570*/  BRA.U UP0, `(.L_x_28) ;  /* 0xfffffff900d87547 */ /* 0x002fea000b83ffff */
.L_x_22:
[----:B------:R-:W-:Y:S01]  /*2580*/  ULEA UR4, UR36, UR33, 0x3 ;  /* 0x0000002124047291 */ /* 0x000fe2000f8e18ff */
[----:B------:R-:W-:Y:S01]  /*2590*/  MOV R0, UR32 ;  /* 0x0000002000007c02 */ /* 0x000fe20008000f00 */
[----:B------:R-:W-:Y:S01]  /*25a0*/  @!P1 SYNCS.ARRIVE.TRANS64.A1T0 RZ, [UR33+0xb8], RZ ;  /* 0x0000b8ffffff99a7 */ /* 0x000fe20008100021 */
[----:B------:R-:W-:Y:S02]  /*25b0*/  UISETP.GT.AND UP0, UPT, UR65, UR64, UPT ;  /* 0x000000404100728c */ /* 0x000fe4000bf04270 */
[----:B------:R-:W-:-:S04]  /*25c0*/  SHF.L.U32 R0, R0, 0x1f, RZ ;  /* 0x0000001f00007819 */ /* 0x000fc800000006ff */
[----:B--2---:R1:W2:Y:S03]  /*25d0*/  SYNCS.PHASECHK.TRANS64.TRYWAIT P0, [UR4+0x40], R0 ;  /* 0x00004000ff0075a7 */ /* 0x0042a60008001104 */
[----:B------:R-:W-:Y:S05]  /*25e0*/  BRA.U !UP0, `(.L_x_29) ;  /* 0x00000005087c7547 */ /* 0x000fea000b800000 */
[----:B------:R-:W4:Y:S01]  /*25f0*/  LDCU.64 UR12, c[0x0][0x5c0] ;  /* 0x0000b800ff0c77ac */ /* 0x000f220008000a00 */
[----:B------:R-:W4:Y:S01]  /*2600*/  LDCU.64 UR8, c[0x0][0x5f8] ;  /* 0x0000bf00ff0877ac */ /* 0x000f220008000a00 */
[----:B------:R-:W3:Y:S01]  /*2610*/  LDCU UR11, c[0x0][0x5c8] ;  /* 0x0000b900ff0b77ac */ /* 0x000ee20008000800 */
[----:B------:R-:W3:Y:S01]  /*2620*/  LDCU UR38, c[0x0][0x600] ;  /* 0x0000c000ff2677ac */ /* 0x000ee20008000800 */
[----:B------:R-:W1:Y:S01]  /*2630*/  LDCU UR23, c[0x0][0x5a8] ;  /* 0x0000b500ff1777ac */ /* 0x000e620008000800 */
[----:B------:R-:W1:Y:S01]  /*2640*/  LDCU UR22, c[0x0][0x59c] ;  /* 0x0000b380ff1677ac */ /* 0x000e620008000800 */
[----:B----4-:R-:W-:Y:S01]  /*2650*/  UIMAD UR48, UR50, UR13, UR9 ;  /* 0x0000000d323072a4 */ /* 0x010fe2000f8e0209 */
[----:B------:R-:W4:Y:S01]  /*2660*/  LDCU UR18, c[0x0][0x590] ;  /* 0x0000b200ff1277ac */ /* 0x000f220008000800 */
[----:B------:R-:W1:Y:S01]  /*2670*/  LDCU UR27, c[0x0][0x594] ;  /* 0x0000b280ff1b77ac */ /* 0x000e620008000800 */
[----:B------:R-:W1:Y:S01]  /*2680*/  LDCU UR26, c[0x0][0x598] ;  /* 0x0000b300ff1a77ac */ /* 0x000e620008000800 */
[----:B------:R-:W1:Y:S01]  /*2690*/  LDCU UR25, c[0x0][0x5ac] ;  /* 0x0000b580ff1977ac */ /* 0x000e620008000800 */
[----:B------:R-:W1:Y:S01]  /*26a0*/  LDCU UR24, c[0x0][0x5b0] ;  /* 0x0000b600ff1877ac */ /* 0x000e620008000800 */
[----:B------:R-:W1:Y:S01]  /*26b0*/  LDCU UR5, c[0x0][0x5cc] ;  /* 0x0000b980ff0577ac */ /* 0x000e620008000800 */
[----:B------:R-:W1:Y:S01]  /*26c0*/  LDCU UR4, c[0x0][0x5ec] ;  /* 0x0000bd80ff0477ac */ /* 0x000e620008000800 */
[----:B------:R-:W1:Y:S01]  /*26d0*/  LDCU.64 UR20, c[0x0][0x5a0] ;  /* 0x0000b400ff1477ac */ /* 0x000e620008000a00 */
[----:B------:R-:W1:Y:S01]  /*26e0*/  LDCU.64 UR16, c[0x0][0x5d0] ;  /* 0x0000ba00ff1077ac */ /* 0x000e620008000a00 */
[----:B------:R-:W1:Y:S01]  /*26f0*/  LDCU.64 UR6, c[0x0][0x5f0] ;  /* 0x0000be00ff0677ac */ /* 0x000e620008000a00 */
[----:B------:R-:W-:-:S02]  /*2700*/  UIMAD UR49, UR60, UR12, UR8 ;  /* 0x0000000c3c3172a4 */ /* 0x000fc4000f8e0208 */
[----:B------:R-:W-:Y:S02]  /*2710*/  UIADD3 UR50, UPT, UPT, UR66, UR19, URZ ;  /* 0x0000001342327290 */ /* 0x000fe4000fffe0ff */
[----:B------:R-:W-:Y:S02]  /*2720*/  UIADD3 UR46, UPT, UPT, UR42, 0x20, URZ ;  /* 0x000000202a2e7890 */ /* 0x000fe4000fffe0ff */
[----:B---3--:R-:W-:Y:S01]  /*2730*/  UIMAD UR38, UR55, UR11, UR38 ;  /* 0x0000000b372672a4 */ /* 0x008fe2000f8e0226 */
[----:B------:R-:W-:-:S11]  /*2740*/  UMOV UR14, UR36 ;  /* 0x00000024000e7c82 */ /* 0x000fd60008000000 */
.L_x_35:
[----:B------:R-:W-:Y:S01]  /*2750*/  @!P3 MOV R3, 0xc000 ;  /* 0x0000c0000003b802 */ /* 0x000fe20000000f00 */
[----:B------:R-:W-:Y:S01]  /*2760*/  ULEA UR11, UR14, UR33, 0x3 ;  /* 0x000000210e0b7291 */ /* 0x000fe2000f8e18ff */
[----:B--2---:R-:W-:Y:S11]  /*2770*/  @P0 BRA `(.L_x_30) ;  /* 0x0000000000100947 */ /* 0x004ff60003800000 */
[----:B-1----:R-:W-:Y:S04]  /*2780*/  MOV R0, UR32 ;  /* 0x0000002000007c02 */ /* 0x002fe80008000f00 */
[----:B------:R-:W-:Y:S04]  /*2790*/  SHF.L.U32 R5, R0, 0x1f, RZ ;  /* 0x0000001f00057819 */ /* 0x000fe800000006ff */
[----:B------:R-:W1:Y:S02]  /*27a0*/  SYNCS.PHASECHK.TRANS64.TRYWAIT P0, [UR11+0x40], R5 ;  /* 0x00004005ff0075a7 */ /* 0x000e64000800110b */
[----:B-1----:R-:W-:Y:S05]  /*27b0*/  @!P0 BRA `(.L_x_31) ;  /* 0x0000006c00c08947 */ /* 0x002fea0003800000 */
.L_x_30:
[----:B------:R2:W-:Y:S01]  /*27c0*/  @!P3 SYNCS.ARRIVE.TRANS64 RZ, [UR11], R3 ;  /* 0x00000003ffffb9a7 */ /* 0x0005e2000800000b */
[----:B------:R-:W-:Y:S04]  /*27d0*/  ULOP3.LUT UR8, UR54, 0x2, URZ, 0xfc, !UPT ;  /* 0x0000000236087892 */ /* 0x000fe8000f8efcff */
[----:B------:R-:W-:Y:S09]  /*27e0*/  UISETP.NE.AND UP0, UPT, UR8, 0x2, UPT ;  /* 0x000000020800788c */ /* 0x000ff2000bf05270 */
[----:B------:R-:W-:Y:S05]  /*27f0*/  BRA.U UP0, `(.L_x_32) ;  /* 0x0000000100047547 */ /* 0x000fea000b800000 */
[----:B-1--4-:R-:W-:Y:S05]  /*2800*/  BPT.TRAP 0x1 ;  /* 0x000000040000795c */ /* 0x012fea0000300000 */
.L_x_32:
[----:B------:R-:W-:Y:S04]  /*2810*/  BSSY.RECONVERGENT B0, `(.L_x_33) ;  /* 0x0000003000007945 */ /* 0x000fe80003800200 */
[----:B------:R-:W-:Y:S05]  /*2820*/  @P2 BRA `(.L_x_34) ;  /* 0x0000000000042947 */ /* 0x000fea0003800000 */
[----:B-1--4-:R-:W-:Y:S05]  /*2830*/  BPT.TRAP 0x1 ;  /* 0x000000040000795c */ /* 0x012fea0000300000 */
.L_x_34:
[----:B-1--4-:R-:W-:Y:S05]  /*2840*/  BSYNC.RECONVERGENT B0 ;  /* 0x0000000000007941 */ /* 0x012fea0003800200 */
.L_x_33:
        /* <DEDUP_REMOVED lines=10> */
[----:B------:R-:W-:Y:S01]  /*28f0*/  MOV R0, UR32 ;  /* 0x0000002000007c02 */ /* 0x000fe20008000f00 */
[----:B------:R-:W-:Y:S02]  /*2900*/  ULEA UR31, UR14, UR33, 0xd ;  /* 0x000000210e1f7291 */ /* 0x000fe4000f8e68ff */
[----:B------:R-:W-:Y:S01]  /*2910*/  UIADD3 UR28, UP1, UPT, UR56, 0x80, URZ ;  /* 0x00000080381c7890 */ /* 0x000fe2000ff3e0ff */
[----:B--2---:R-:W-:Y:S01]  /*2920*/  SHF.L.U32 R3, R0, 0x1f, RZ ;  /* 0x0000001f00037819 */ /* 0x004fe200000006ff */
[----:B------:R-:W-:Y:S02]  /*2930*/  ULOP3.LUT UR41, UR11, 0xfefffff8, URZ, 0xc0, !UPT ;  /* 0xfefffff80b297892 */ /* 0x000fe4000f8ec0ff */
[----:B------:R-:W-:Y:S01]  /*2940*/  UISETP.NE.AND UP3, UPT, UR23, 0x1, UPT ;  /* 0x000000011700788c */ /* 0x000fe2000bf65270 */
[----:B------:R1:W2:Y:S01]  /*2950*/  SYNCS.PHASECHK.TRANS64.TRYWAIT P0, [UR8+0x40], R3 ;  /* 0x00004003ff0075a7 */ /* 0x0002a20008001108 */
[----:B------:R-:W-:Y:S02]  /*2960*/  UIMAD.WIDE.U32 UR8, UR43, UR27, URZ ;  /* 0x0000001b2b0872a5 */ /* 0x000fe4000f8e00ff */
[----:B------:R-:W-:Y:S02]  /*2970*/  ULEA UR8, UR48, UR49, 0x5 ;  /* 0x0000003130087291 */ /* 0x000fe4000f8e28ff */
[----:B------:R-:W-:Y:S02]  /*2980*/  USHF.R.U32.HI UR9, URZ, UR26, UR9 ;  /* 0x0000001aff097299 */ /* 0x000fe40008011609 */
[----:B------:R-:W-:Y:S02]  /*2990*/  ULEA UR37, UR38, UR8, 0xa ;  /* 0x0000000826257291 */ /* 0x000fe4000f8e50ff */
[----:B------:R-:W-:Y:S02]  /*29a0*/  USEL UR9, UR43, UR9, !UP0 ;  /* 0x000000092b097287 */ /* 0x000fe4000c000000 */
[----:B------:R-:W-:Y:S02]  /*29b0*/  UIADD3.X UR29, UPT, UPT, URZ, UR57, URZ, UP1, !UPT ;  /* 0x00000039ff1d7290 */ /* 0x000fe40008ffe4ff */
[----:B------:R-:W-:Y:S02]  /*29c0*/  UIMAD.WIDE.U32 UR12, UR9, UR20, URZ ;  /* 0x00000014090c72a5 */ /* 0x000fe4000f8e00ff */
[----:B------:R-:W-:Y:S02]  /*29d0*/  UIADD3 UR40, UPT, UPT, UR30, 0x6400, URZ ;  /* 0x000064001e287890 */ /* 0x000fe4000fffe0ff */
[----:B------:R-:W-:Y:S02]  /*29e0*/  USHF.R.U32.HI UR13, URZ, UR21, UR13 ;  /* 0x00000015ff0d7299 */ /* 0x000fe4000801160d */
[----:B------:R-:W-:Y:S02]  /*29f0*/  UIADD3 UR12, UPT, UPT, -UR9, URZ, URZ ;  /* 0x000000ff090c7290 */ /* 0x000fe4000fffe1ff */
[----:B------:R-:W-:Y:S02]  /*2a00*/  USEL UR13, UR9, UR13, !UP2 ;  /* 0x0000000d090d7287 */ /* 0x000fe4000d000000 */
[----:B------:R-:W-:Y:S02]  /*2a10*/  UIADD3 UR44, UPT, UPT, UR30, 0x8400, URZ ;  /* 0x000084001e2c7890 */ /* 0x000fe4000fffe0ff */
[----:B------:R-:W-:Y:S02]  /*2a20*/  UIMAD.WIDE.U32 UR14, UR13, UR25, URZ ;  /* 0x000000190d0e72a5 */ /* 0x000fe4000f8e00ff */
[----:B------:R-:W-:Y:S02]  /*2a30*/  UIMAD UR12, UR18, UR12, UR43 ;  /* 0x0000000c120c72a4 */ /* 0x000fe4000f8e022b */
[----:B------:R-:W-:Y:S02]  /*2a40*/  UIADD3 UR34, UP0, UPT, UR56, 0x180, URZ ;  /* 0x0000018038227890 */ /* 0x000fe4000ff1e0ff */
[----:B------:R-:W-:Y:S02]  /*2a50*/  UIADD3 UR19, UPT, UPT, UR19, 0x1, URZ ;  /* 0x0000000113137890 */ /* 0x000fe4000fffe0ff */
[----:B------:R-:W-:Y:S02]  /*2a60*/  UIADD3.X UR35, UPT, UPT, URZ, UR57, URZ, UP0, !UPT ;  /* 0x00000039ff237290 */ /* 0x000fe400087fe4ff */
[----:B------:R-:W-:Y:S01]  /*2a70*/  UISETP.NE.AND UP0, UPT, UR19, UR50, UPT ;  /* 0x000000321300728c */ /* 0x000fe2000bf05270 */
[----:B------:R-:W-:Y:S01]  /*2a80*/  UMOV UR52, 0x0 ;  /* 0x0000000000347882 */ /* 0x000fe20000000000 */
[----:B------:R-:W-:Y:S01]  /*2a90*/  UMOV UR53, 0x10000000 ;  /* 0x1000000000357882 */ /* 0x000fe20000000000 */
[----:B------:R-:W-:Y:S01]  /*2aa0*/  UMOV UR45, UR41 ;  /* 0x00000029002d7c82 */ /* 0x000fe20008000000 */
[----:B------:R-:W-:Y:S01]  /*2ab0*/  UTMALDG.2D.2CTA [UR40], [UR28], desc[UR52] ;  /* 0x000034281c0075b4 */ /* 0x000fe20008209000 */
[----:B------:R-:W-:Y:S01]  /*2ac0*/  UMOV UR47, UR43 ;  /* 0x0000002b002f7c82 */ /* 0x000fe20008000000 */
[----:B------:R-:W-:Y:S02]  /*2ad0*/  UMOV UR8, UR15 ;  /* 0x0000000f00087c82 */ /* 0x000fe40008000000 */
[----:B------:R-:W-:Y:S02]  /*2ae0*/  USHF.R.U32.HI UR11, URZ, UR24, UR8 ;  /* 0x00000018ff0b7299 */ /* 0x000fe40008011608 */
[----:B------:R-:W-:Y:S02]  /*2af0*/  UIADD3 UR8, UPT, UPT, UR31, 0x26400, URZ ;  /* 0x000264001f087890 */ /* 0x000fe4000fffe0ff */
[----:B------:R-:W-:Y:S01]  /*2b00*/  USEL UR14, UR13, UR11, !UP3 ;  /* 0x0000000b0d0e7287 */ /* 0x000fe2000d800000 */
[----:B------:R-:W-:Y:S01]  /*2b10*/  UTMALDG.2D.2CTA [UR44], [UR28], desc[UR52] ;  /* 0x0000342c1c0075b4 */ /* 0x000fe20008209000 */
[----:B------:R-:W-:Y:S02]  /*2b20*/  UIADD3 UR11, UPT, UPT, -UR13, URZ, URZ ;  /* 0x000000ff0d0b7290 */ /* 0x000fe4000fffe1ff */
[----:B------:R-:W-:Y:S02]  /*2b30*/  UIADD3 UR15, UPT, UPT, -UR14, URZ, URZ ;  /* 0x000000ff0e0f7290 */ /* 0x000fe4000fffe1ff */
        /* <DEDUP_REMOVED lines=10> */
.L_x_29:
[----:B------:R-:W-:Y:S01]  /*2be0*/  SHF.L.U32 R3, R2, 0x1f, RZ ;  /* 0x0000001f02037819 */ /* 0x000fe200000006ff */
[----:B------:R-:W-:-:S03]  /*2bf0*/  NOP ;  /* 0x0000000000007918 */ /* 0x000fc60000000000 */
[----:B--2---:R-:W2:Y:S02]  /*2c00*/  SYNCS.PHASECHK.TRANS64.TRYWAIT P0, [UR33+0xc0], R3 ;  /* 0x0000c003ff0075a7 */ /* 0x004ea40008001121 */
[----:B--2---:R-:W-:Y:S05]  /*2c10*/  @!P0 BRA `(.L_x_36) ;  /* 0x0000006800c08947 */ /* 0x004fea0003800000 */
.L_x_133:
[----:B------:R-:W2:Y:S01]  /*2c20*/  LDS.128 R4, [UR33+0x100] ;  /* 0x00010021ff047984 */ /* 0x000ea20008000c00 */
[----:B------:R-:W-:Y:S02]  /*2c30*/  UIADD3 UR4, UPT, UPT, UR33, 0xc8, URZ ;  /* 0x000000c821047890 */ /* 0x000fe4000fffe0ff */
[----:B------:R-:W-:Y:S01]  /*2c40*/  UISETP.GE.AND UP0, UPT, UR39, 0x1, UPT ;  /* 0x000000012700788c */ /* 0x000fe2000bf06270 */
[----:B------:R-:W-:Y:S01]  /*2c50*/  @!PT LDS RZ, [RZ] ;  /* 0x00000000fffff984 */ /* 0x000fe20000000800 */
[----:B------:R-:W-:Y:S01]  /*2c60*/  @!PT LDS RZ, [RZ] ;  /* 0x00000000fffff984 */ /* 0x000fe20000000800 */
[----:B------:R-:W-:Y:S01]  /*2c70*/  @!PT LDS RZ, [RZ] ;  /* 0x00000000fffff984 */ /* 0x000fe20000000800 */
[----:B------:R-:W-:Y:S01]  /*2c80*/  @!PT LDS RZ, [RZ] ;  /* 0x00000000fffff984 */ /* 0x000fe20000000800 */
[----:B------:R4:W-:Y:S06]  /*2c90*/  MEMBAR.ALL.CTA ;  /* 0x0000000000007992 */ /* 0x0009ec0000008000 */
[----:B----4-:R-:W4:Y:S01]  /*2ca0*/  FENCE.VIEW.ASYNC.S ;  /* 0x00000000000073c6 */ /* 0x010f220000000000 */
[----:B------:R-:W-:-:S09]  /*2cb0*/  UPRMT UR4, URZ, 0x654, UR4 ;  /* 0x00000654ff047896 */ /* 0x000fd20008000004 */
[----:B----4-:R-:W-:Y:S01]  /*2cc0*/  SYNCS.ARRIVE.TRANS64.RED.A1T0 RZ, [UR4], RZ ;  /* 0x000000ffffff79a7 */ /* 0x010fe20008100404 */
[----:B--2---:R-:W-:-:S13]  /*2cd0*/  LOP3.LUT P0, RZ, R6, 0x1, RZ, 0xc0, !PT ;  /* 0x0000000106ff7812 */ /* 0x004fda000780c0ff */
[----:B------:R-:W-:Y:S01]  /*2ce0*/  VOTEU.ANY UP1, P0 ;  /* 0x0000000000ff7886 */ /* 0x000fe20000020100 */
[----:B------:R-:W-:-:S13]  /*2cf0*/  PLOP3.LUT P0, PT, PT, PT, UP1, 0x80, 0x8 ;  /* 0x000000000008781c */ /* 0x000fda0003f0f018 */
[----:B-1----:R-:W-:Y:S02]  /*2d00*/  @P0 MOV R0, R4 ;  /* 0x0000000400000202 */ /* 0x002fe40000000f00 */
[----:B------:R-:W-:Y:S02]  /*2d10*/  @P0 LOP3.LUT R4, R5, 0xffff, RZ, 0xc0, !PT ;  /* 0x0000ffff05040812 */ /* 0x000fe400078ec0ff */
[----:B------:R-:W-:Y:S02]  /*2d20*/  @P0 R2UR UR6, R0 ;  /* 0x00000000000602ca */ /* 0x000fe400000e0000 */
[----:B------:R-:W-:-:S11]  /*2d30*/  @P0 R2UR UR5, R4 ;  /* 0x00000000040502ca */ /* 0x000fd600000e0000 */
[----:B------:R-:W-:Y:S02]  /*2d40*/  @UP1 UMOV UR59, UR6 ;  /* 0x00000006003b1c82 */ /* 0x000fe40008000000 */
[----:B------:R-:W-:Y:S01]  /*2d50*/  @UP1 UMOV UR58, UR5 ;  /* 0x00000005003a1c82 */ /* 0x000fe20008000000 */
[----:B------:R-:W-:Y:S05]  /*2d60*/  BRA.U !UP0, `(.L_x_37) ;  /* 0x0000000108d47547 */ /* 0x000fea000b800000 */
[----:B------:R-:W3:Y:S01]  /*2d70*/  LDCU.128 UR16, c[0x0][0xc10] ;  /* 0x00018200ff1077ac */ /* 0x000ee20008000c00 */
[----:B------:R-:W1:Y:S01]  /*2d80*/  LDCU UR20, c[0x0][0xc20] ;  /* 0x00018400ff1477ac */ /* 0x000e620008000800 */
[----:B------:R-:W2:Y:S01]  /*2d90*/  LDCU UR13, c[0x0][0xc0c] ;  /* 0x00018180ff0d77ac */ /* 0x000ea20008000800 */
[----:B------:R-:W4:Y:S01]  /*2da0*/  LDCU.64 UR14, c[0x0][0xc28] ;  /* 0x00018500ff0e77ac */ /* 0x000f220008000a00 */
[----:B------:R-:W-:Y:S02]  /*2db0*/  UISETP.NE.AND UP3, UPT, UR39, 0x1, UPT ;  /* 0x000000012700788c */ /* 0x000fe4000bf65270 */
[----:B---3--:R-:W-:Y:S02]  /*2dc0*/  UIMAD.WIDE.U32 UR4, UR62, UR19, URZ ;  /* 0x000000133e0472a5 */ /* 0x008fe4000f8e00ff */
[----:B------:R-:W-:Y:S02]  /*2dd0*/  UIMAD.WIDE.U32 UR6, UR63, UR16, URZ ;  /* 0x000000103f0672a5 */ /* 0x000fe4000f8e00ff */
[----:B------:R-:W-:-:S02]  /*2de0*/  UISETP.NE.AND UP0, UPT, UR18, 0x1, UPT ;  /* 0x000000011200788c */ /* 0x000fc4000bf05270 */
[----:B------:R-:W-:Y:S01]  /*2df0*/  UIMAD.WIDE.U32 UR10, UR58, UR19, URZ ;  /* 0x000000133a0a72a5 */ /* 0x000fe2000f8e00ff */
[----:B------:R-:W-:Y:S01]  /*2e00*/  UMOV UR4, UR5 ;  /* 0x0000000500047c82 */ /* 0x000fe20008000000 */
[----:B--2---:R-:W-:Y:S02]  /*2e10*/  UISETP.NE.AND UP2, UPT, UR13, 0x1, UPT ;  /* 0x000000010d00788c */ /* 0x004fe4000bf45270 */
[----:B-1----:R-:W-:Y:S02]  /*2e20*/  USHF.R.U32.HI UR5, URZ, UR20, UR4 ;  /* 0x00000014ff057299 */ /* 0x002fe40008011604 */
[----:B------:R-:W-:Y:S01]  /*2e30*/  UIMAD.WIDE.U32 UR8, UR59, UR16, URZ ;  /* 0x000000103b0872a5 */ /* 0x000fe2000f8e00ff */
[----:B------:R-:W-:Y:S01]  /*2e40*/  UMOV UR4, UR7 ;  /* 0x0000000700047c82 */ /* 0x000fe20008000000 */
[----:B------:R-:W-:Y:S02]  /*2e50*/  USEL UR5, UR62, UR5, !UP0 ;  /* 0x000000053e057287 */ /* 0x000fe4000c000000 */
[----:B------:R-:W-:-:S02]  /*2e60*/  USHF.R.U32.HI UR4, URZ, UR17, UR4 ;  /* 0x00000011ff047299 */ /* 0x000fc40008011604 */
[----:B----4-:R-:W-:Y:S02]  /*2e70*/  UIMAD.WIDE.U32 UR6, UR5, UR14, URZ ;  /* 0x0000000e050672a5 */ /* 0x010fe4000f8e00ff */
[----:B------:R-:W-:Y:S01]  /*2e80*/  USEL UR12, UR63, UR4, !UP2 ;  /* 0x000000043f0c7287 */ /* 0x000fe2000d000000 */
[----:B------:R-:W-:Y:S02]  /*2e90*/  UMOV UR8, UR9 ;  /* 0x0000000900087c82 */ /* 0x000fe40008000000 */
[----:B------:R-:W-:Y:S01]  /*2ea0*/  UMOV UR4, UR11 ;  /* 0x0000000b00047c82 */ /* 0x000fe20008000000 */
[----:B------:R-:W-:Y:S01]  /*2eb0*/  UIMAD.WIDE.U32 UR10, UR12, UR14, URZ ;  /* 0x0000000e0c0a72a5 */ /* 0x000fe2000f8e00ff */
[----:B------:R-:W-:Y:S01]  /*2ec0*/  UMOV UR6, UR7 ;  /* 0x0000000700067c82 */ /* 0x000fe20008000000 */
[----:B------:R-:W-:Y:S02]  /*2ed0*/  USHF.R.U32.HI UR4, URZ, UR20, UR4 ;  /* 0x00000014ff047299 */ /* 0x000fe40008011604 */
[----:B------:R-:W-:-:S02]  /*2ee0*/  @UP3 USHF.R.U32.HI UR5, URZ, UR15, UR6 ;  /* 0x0000000fff053299 */ /* 0x000fc40008011606 */
[----:B------:R-:W-:Y:S01]  /*2ef0*/  USHF.R.U32.HI UR17, URZ, UR17, UR8 ;  /* 0x00000011ff117299 */ /* 0x000fe20008011608 */
[----:B------:R-:W-:Y:S01]  /*2f00*/  UMOV UR6, UR11 ;  /* 0x0000000b00067c82 */ /* 0x000fe20008000000 */
[----:B------:R-:W-:Y:S02]  /*2f10*/  USEL UR4, UR58, UR4, !UP0 ;  /* 0x000000043a047287 */ /* 0x000fe4000c000000 */
[----:B------:R-:W-:Y:S02]  /*2f20*/  @UP3 USHF.R.U32.HI UR12, URZ, UR15, UR6 ;  /* 0x0000000fff0c3299 */ /* 0x000fe40008011606 */
[----:B------:R-:W-:Y:S02]  /*2f30*/  UIMAD UR6, UR39, UR5, URZ ;  /* 0x00000005270672a4 */ /* 0x000fe4000f8e02ff */
[----:B------:R-:W-:Y:S02]  /*2f40*/  USEL UR5, UR59, UR17, !UP2 ;  /* 0x000000113b057287 */ /* 0x000fe4000d000000 */
[----:B------:R-:W-:-:S02]  /*2f50*/  UIMAD UR8, UR39, UR12, URZ ;  /* 0x0000000c270872a4 */ /* 0x000fc4000f8e02ff */
[----:B------:R-:W-:Y:S02]  /*2f60*/  UISETP.GE.AND UP0, UPT, UR4, UR6, UPT ;  /* 0x000000060400728c */ /* 0x000fe4000bf06270 */
[----:B------:R-:W-:Y:S02]  /*2f70*/  UIMAD.WIDE.U32 UR6, UR4, UR14, URZ ;  /* 0x0000000e040672a5 */ /* 0x000fe4000f8e00ff */
[----:B------:R-:W-:Y:S02]  /*2f80*/  UISETP.GE.OR UP0, UPT, UR5, UR8, UP0 ;  /* 0x000000080500728c */ /* 0x000fe40008706670 */
[----:B------:R-:W-:Y:S02]  /*2f90*/  UIMAD.WIDE.U32 UR8, UR5, UR14, URZ ;  /* 0x0000000e050872a5 */ /* 0x000fe4000f8e00ff */
[----:B------:R-:W-:Y:S01]  /*2fa0*/  UIADD3 UR10, UPT, UPT, -UR4, URZ, URZ ;  /* 0x000000ff040a7290 */ /* 0x000fe2000fffe1ff */
[----:B------:R-:W-:Y:S02]  /*2fb0*/  UMOV UR6, UR7 ;  /* 0x0000000700067c82 */ /* 0x000fe40008000000 */
[----:B------:R-:W-:-:S02]  /*2fc0*/  USHF.R.U32.HI UR6, URZ, UR15, UR6 ;  /* 0x0000000fff067299 */ /* 0x000fc40008011606 */
[----:B------:R-:W-:Y:S02]  /*2fd0*/  UIMAD UR10, UR18, UR10, UR58 ;  /* 0x0000000a120a72a4 */ /* 0x000fe4000f8e023a */
[----:B------:R-:W-:Y:S01]  /*2fe0*/  USEL UR6, UR4, UR6, !UP3 ;  /* 0x0000000604067287 */ /* 0x000fe2000d800000 */
[----:B------:R-:W-:Y:S01]  /*2ff0*/  @!UP0 UMOV UR7, UR9 ;  /* 0x0000000900078c82 */ /* 0x000fe20008000000 */
[----:B------:R-:W-:Y:S02]  /*3000*/  UIADD3 UR9, UPT, UPT, -UR5, URZ, URZ ;  /* 0x000000ff05097290 */ /* 0x000fe4000fffe1ff */
[----:B------:R-:W-:Y:S02]  /*3010*/  @!UP0 USHF.R.U32.HI UR7, URZ, UR15, UR7 ;  /* 0x0000000fff078299 */ /* 0x000fe40008011607 */
[----:B------:R-:W-:Y:S02]  /*3020*/  UIADD3 UR8, UPT, UPT, -UR6, URZ, URZ ;  /* 0x000000ff06087290 */ /* 0x000fe4000fffe1ff */
[----:B------:R-:W-:-:S02]  /*3030*/  @!UP0 USEL UR7, UR5, UR7, !UP3 ;  /* 0x0000000705078287 */ /* 0x000fc4000d800000 */
[----:B------:R-:W-:Y:S02]  /*3040*/  UIMAD UR8, UR39, UR8, UR4 ;  /* 0x00000008270872a4 */ /* 0x000fe4000f8e0204 */
[----:B------:R-:W-:Y:S02]  /*3050*/  @!UP0 UIADD3 UR6, UPT, UPT, UR6, -UR7, URZ ;  /* 0x8000000706068290 */ /* 0x000fe4000fffe0ff */
[----:B------:R-:W-:Y:S02]  /*3060*/  @!UP0 UIMAD UR7, UR8, UR12, UR7 ;  /* 0x0000000c080782a4 */ /* 0x000fe4000f8e0207 */
[----:B------:R-:W-:Y:S02]  /*3070*/  @!UP0 UIMAD UR4, UR39, UR6, UR5 ;  /* 0x00000006270482a4 */ /* 0x000fe4000f8e0205 */
[----:B------:R-:W-:Y:S02]  /*3080*/  UIMAD UR6, UR13, UR9, UR59 ;  /* 0x000000090d0672a4 */ /* 0x000fe4000f8e023b */
[----:B------:R-:W-:Y:S01]  /*3090*/  UIMAD UR58, UR4, UR18, UR10 ;  /* 0x00000012043a72a4 */ /* 0x000fe2000f8e020a */
[----:B------:R-:W-:-:S02]  /*30a0*/  @!UP0 UMOV UR5, UR7 ;  /* 0x0000000700058c82 */ /* 0x000fc40008000000 */
[----:B------:R-:W-:-:S12]  /*30b0*/  UIMAD UR59, UR5, UR13, UR6 ;  /* 0x0000000d053b72a4 */ /* 0x000fd8000f8e0206 */
.L_x_37:
[----:B------:R-:W1:Y:S02]  /*30c0*/  LDCU UR4, c[0x0][0xc30] ;  /* 0x00018600ff0477ac */ /* 0x000e640008000800 */
[----:B-1----:R-:W-:-:S09]  /*30d0*/  UISETP.NE.AND UP0, UPT, UR4, 0x1, UPT ;  /* 0x000000010400788c */ /* 0x002fd2000bf05270 */
[----:B------:R-:W-:Y:S05]  /*30e0*/  BRA.U UP0, `(.L_x_38) ;  /* 0x0000000100447547 */ /* 0x000fea000b800000 */
[----:B------:R-:W1:Y:S01]  /*30f0*/  LDCU.128 UR8, c[0x0][0xc10] ;  /* 0x00018200ff0877ac */ /* 0x000e620008000c00 */
[----:B------:R-:W2:Y:S01]  /*3100*/  LDCU UR12, c[0x0][0xc0c] ;  /* 0x00018180ff0c77ac */ /* 0x000ea20008000800 */
[----:B------:R-:W4:Y:S01]  /*3110*/  LDCU UR13, c[0x0][0xc20] ;  /* 0x00018400ff0d77ac */ /* 0x000f220008000800 */
[----:B-1----:R-:W-:Y:S02]  /*3120*/  UIMAD.WIDE.U32 UR6, UR59, UR8, URZ ;  /* 0x000000083b0672a5 */ /* 0x002fe4000f8e00ff */
[----:B------:R-:W-:Y:S02]  /*3130*/  UIMAD.WIDE.U32 UR4, UR58, UR11, URZ ;  /* 0x0000000b3a0472a5 */ /* 0x000fe4000f8e00ff */
[----:B--2---:R-:W-:Y:S02]  /*3140*/  UISETP.NE.AND UP2, UPT, UR12, 0x1, UPT ;  /* 0x000000010c00788c */ /* 0x004fe4000bf45270 */
[----:B------:R-:W-:Y:S01]  /*3150*/  UISETP.NE.AND UP0, UPT, UR10, 0x1, UPT ;  /* 0x000000010a00788c */ /* 0x000fe2000bf05270 */
[----:B------:R-:W-:-:S02]  /*3160*/  UMOV UR6, UR7 ;  /* 0x0000000700067c82 */ /* 0x000fc40008000000 */
[----:B------:R-:W-:Y:S01]  /*3170*/  UMOV UR4, UR5 ;  /* 0x0000000500047c82 */ /* 0x000fe20008000000 */
[----:B------:R-:W-:Y:S02]  /*3180*/  USHF.R.U32.HI UR6, URZ, UR9, UR6 ;  /* 0x00000009ff067299 */ /* 0x000fe40008011606 */
[----:B----4-:R-:W-:Y:S02]  /*3190*/  USHF.R.U32.HI UR4, URZ, UR13, UR4 ;  /* 0x0000000dff047299 */ /* 0x010fe40008011604 */
[----:B------:R-:W-:Y:S02]  /*31a0*/  USEL UR5, UR59, UR6, !UP2 ;  /* 0x000000063b057287 */ /* 0x000fe4000d000000 */
[----:B------:R-:W-:-:S04]  /*31b0*/  USEL UR4, UR58, UR4, !UP0 ;  /* 0x000000043a047287 */ /* 0x000fc8000c000000 */
[----:B------:R-:W-:Y:S02]  /*31c0*/  UIADD3 UR6, UPT, UPT, UR5, -UR4, URZ ;  /* 0x8000000405067290 */ /* 0x000fe4000fffe0ff */
[----:B------:R-:W-:Y:S02]  /*31d0*/  UIADD3 UR4, UPT, UPT, -UR5, UR4, URZ ;  /* 0x0000000405047290 */ /* 0x000fe4000fffe1ff */
[----:B------:R-:W-:Y:S02]  /*31e0*/  UIMAD UR58, UR6, UR10, UR58 ;  /* 0x0000000a063a72a4 */ /* 0x000fe4000f8e023a */
[----:B------:R-:W-:-:S12]  /*31f0*/  UIMAD UR59, UR4, UR12, UR59 ;  /* 0x0000000c043b72a4 */ /* 0x000fd8000f8e023b */
.L_x_38:
[----:B------:R-:W-:Y:S02]  /*3200*/  R2UR UR5, R64 ;  /* 0x00000000400572ca */ /* 0x000fe400000e0000 */
[----:B------:R-:W-:Y:S02]  /*3210*/  R2UR UR4, R63 ;  /* 0x000000003f0472ca */ /* 0x000fe400000e0000 */
[----:B------:R-:W-:Y:S02]  /*3220*/  PLOP3.LUT P1, PT, PT, PT, PT, 0x80, 0x8 ;  /* 0x000000000008781c */ /* 0x000fe40003f2f070 */
[----:B------:R-:W-:-:S07]  /*3230*/  LOP3.LUT R2, R2, 0x1, RZ, 0x3c, !PT ;  /* 0x0000000102027812 */ /* 0x000fce00078e3cff */
[----:B------:R-:W-:Y:S02]  /*3240*/  UIADD3 UR20, UPT, UPT, UR59, UR5, URZ ;  /* 0x000000053b147290 */ /* 0x000fe4000fffe0ff */
[----:B------:R-:W-:Y:S01]  /*3250*/  UIADD3 UR18, UPT, UPT, UR58, UR4, URZ ;  /* 0x000000043a127290 */ /* 0x000fe2000fffe0ff */
[----:B------:R-:W-:Y:S11]  /*3260*/  BRA.U UP1, `(.L_x_39) ;  /* 0xffffffe5016c7547 */ /* 0x000ff6000b83ffff */
[----:B------:R-:W-:Y:S01]  /*3270*/  UIADD3 UR33, UPT, UPT, UR33, 0x40, URZ ;  /* 0x0000004021217890 */ /* 0x000fe2000fffe0ff */
[----:B------:R-:W-:-:S03]  /*3280*/  MOV R3, UR32 ;  /* 0x0000002000037c02 */ /* 0x000fc60008000f00 */
[----:B------:R-:W-:Y:S01]  /*3290*/  ULEA UR4, UR36, UR33, 0x3 ;  /* 0x0000002124047291 */ /* 0x000fe2000f8e18ff */
[----:B------:R-:W-:-:S08]  /*32a0*/  SHF.L.U32 R3, R3, 0x1f, RZ ;  /* 0x0000001f03037819 */ /* 0x000fd000000006ff */
[----:B------:R-:W1:Y:S02]  /*32b0*/  SYNCS.PHASECHK.TRANS64.TRYWAIT P0, [UR4], R3 ;  /* 0x00000003ff0075a7 */ /* 0x000e640008001104 */
[----:B-1----:R-:W-:Y:S05]  /*32c0*/  @!P0 BRA `(.L_x_40) ;  /* 0x00000064002c8947 */ /* 0x002fea0003800000 */
.L_x_135:
[----:B------:R-:W-:-:S04]  /*32d0*/  UIADD3 UR4, UPT, UPT, UR36, 0x1, URZ ;  /* 0x0000000124047890 */ /* 0x000fc8000fffe0ff */
[----:B------:R-:W-:-:S04]  /*32e0*/  UISETP.NE.AND UP0, UPT, UR4, 0x8, UPT ;  /* 0x000000080400788c */ /* 0x000fc8000bf05270 */
[----:B------:R-:W-:Y:S02]  /*32f0*/  USEL UR5, URZ, 0x1, UP0 ;  /* 0x00000001ff057887 */ /* 0x000fe40008000000 */
[----:B------:R-:W-:Y:S02]  /*3300*/  USEL UR4, UR4, URZ, UP0 ;  /* 0x000000ff04047287 */ /* 0x000fe40008000000 */
[----:B------:R-:W-:Y:S02]  /*3310*/  ULOP3.LUT UR6, UR32, UR5, URZ, 0x3c, !UPT ;  /* 0x0000000520067292 */ /* 0x000fe4000f8e3cff */
[----:B------:R-:W-:-:S04]  /*3320*/  ULEA UR5, UR4, UR33, 0x3 ;  /* 0x0000002104057291 */ /* 0x000fc8000f8e18ff */
[----:B-1----:R-:W-:-:S04]  /*3330*/  MOV R3, UR6 ;  /* 0x0000000600037c02 */ /* 0x002fc80008000f00 */
[----:B------:R-:W-:-:S04]  /*3340*/  SHF.L.U32 R3, R3, 0x1f, RZ ;  /* 0x0000001f03037819 */ /* 0x000fc800000006ff */
[----:B------:R-:W1:Y:S02]  /*3350*/  SYNCS.PHASECHK.TRANS64.TRYWAIT P0, [UR5], R3 ;  /* 0x00000003ff0075a7 */ /* 0x000e640008001105 */
[----:B-1----:R-:W-:Y:S05]  /*3360*/  @!P0 BRA `(.L_x_41) ;  /* 0x00000064001c8947 */ /* 0x002fea0003800000 */
.L_x_137:
        /* <DEDUP_REMOVED lines=10> */
.L_x_139:
        /* <DEDUP_REMOVED lines=10> */
.L_x_141:
        /* <DEDUP_REMOVED lines=10> */
.L_x_143:
        /* <DEDUP_REMOVED lines=10> */
.L_x_145:
        /* <DEDUP_REMOVED lines=10> */
.L_x_147:
[----:B------:R-:W-:-:S04]  /*3690*/  UIADD3 UR4, UPT, UPT, UR4, 0x1, URZ ;  /* 0x0000000104047890 */ /* 0x000fc8000fffe0ff */
[----:B------:R-:W-:-:S04]  /*36a0*/  UISETP.NE.AND UP0, UPT, UR4, 0x8, UPT ;  /* 0x000000080400788c */ /* 0x000fc8000bf05270 */
[----:B------:R-:W-:Y:S02]  /*36b0*/  USEL UR5, URZ, 0x1, UP0 ;  /* 0x00000001ff057887 */ /* 0x000fe40008000000 */
[----:B------:R-:W-:Y:S02]  /*36c0*/  USEL UR4, UR4, URZ, UP0 ;  /* 0x000000ff04047287 */ /* 0x000fe40008000000 */
[----:B------:R-:W-:Y:S02]  /*36d0*/  ULOP3.LUT UR5, UR6, UR5, URZ, 0x3c, !UPT ;  /* 0x0000000506057292 */ /* 0x000fe4000f8e3cff */
[----:B------:R-:W-:-:S04]  /*36e0*/  ULEA UR4, UR4, UR33, 0x3 ;  /* 0x0000002104047291 */ /* 0x000fc8000f8e18ff */
[----:B------:R-:W-:Y:S02]  /*36f0*/  IMAD.U32 R2, RZ, RZ, UR5 ;  /* 0x00000005ff027e24 */ /* 0x000fe4000f8e00ff */
[----:B-1----:R-:W-:-:S03]  /*3700*/  MOV R0, UR4 ;  /* 0x0000000400007c02 */ /* 0x002fc60008000f00 */
[----:B------:R-:W-:-:S07]  /*3710*/  SHF.L.U32 R3, R2, 0x1f, RZ ;  /* 0x0000001f02037819 */ /* 0x000fce00000006ff */
.L_x_47:
[----:B-1----:R1:W2:Y:S02]  /*3720*/  SYNCS.PHASECHK.TRANS64.TRYWAIT P0, [R0+URZ], R3 ;  /* 0x00000003000075a7 */ /* 0x0022a400080011ff */
[----:B--2---:R-:W-:Y:S05]  /*3730*/  @!P0 NANOSLEEP.SYNCS 0x989680 ;  /* 0x009896800000895d */ /* 0x004fea0003900000 */
[----:B------:R-:W2:Y:S02]  /*3740*/  @!P0 SYNCS.PHASECHK.TRANS64 P0, [R0+URZ], R3 ;  /* 0x00000003000085a7 */ /* 0x000ea400080010ff */
[----:B--23--:R-:W-:Y:S05]  /*3750*/  @P0 EXIT ;  /* 0x000000000000094d */ /* 0x00cfea0003800000 */
[----:B------:R-:W-:Y:S05]  /*3760*/  BRA `(.L_x_47) ;  /* 0xfffffffc00ec7947 */ /* 0x000fea000383ffff */
.L_x_21:
[----:B------:R-:W2:Y:S02]  /*3770*/  S2UR UR4, SR_CgaCtaId ;  /* 0x00000000000479c3 */ /* 0x000ea40000008800 */
[----:B--2---:R-:W-:-:S04]  /*3780*/  UISETP.NE.AND UP0, UPT, UR4, URZ, UPT ;  /* 0x000000ff0400728c */ /* 0x004fc8000bf05270 */
[----:B------:R-:W-:-:S09]  /*3790*/  UISETP.NE.OR UP0, UPT, UR19, 0x1, UP0 ;  /* 0x000000011300788c */ /* 0x000fd20008705670 */
[----:B------:R-:W-:Y:S05]  /*37a0*/  BRA.U UP0, `(.L_x_48) ;  /* 0x0000000100b47547 */ /* 0x000fea000b800000 */
[----:B------:R-:W2:Y:S01]  /*37b0*/  S2UR UR5, SR_CgaCtaId ;  /* 0x00000000000579c3 */ /* 0x000ea20000008800 */
[----:B------:R-:W-:Y:S01]  /*37c0*/  UMOV UR4, 0x400 ;  /* 0x0000040000047882 */ /* 0x000fe20000000000 */
[----:B------:R-:W-:Y:S01]  /*37d0*/  HFMA2 R2, -RZ, RZ, 0, 5.9604644775390625e-08 ;  /* 0x00000001ff027431 */ /* 0x000fe200000001ff */
[----:B------:R-:W-:Y:S01]  /*37e0*/  ISETP.GE.U32.AND P0, PT, R3, 0x2, PT ;  /* 0x000000020300780c */ /* 0x000fe20003f06070 */
[----:B------:R-:W-:Y:S01]  /*37f0*/  IMAD.MOV.U32 R8, RZ, RZ, RZ ;  /* 0x000000ffff087224 */ /* 0x000fe200078e00ff */
[----:B--2---:R-:W-:-:S04]  /*3800*/  ULEA UR4, UR5, UR4, 0x18 ;  /* 0x0000000405047291 */ /* 0x004fc8000f8ec0ff */
[----:B------:R-:W-:Y:S02]  /*3810*/  UIADD3 UR5, UPT, UPT, UR4, 0xc8, URZ ;  /* 0x000000c804057890 */ /* 0x000fe4000fffe0ff */
[----:B------:R-:W-:Y:S02]  /*3820*/  UIADD3 UR8, UPT, UPT, UR4, 0xc0, URZ ;  /* 0x000000c004087890 */ /* 0x000fe4000fffe0ff */
[----:B------:R-:W-:-:S12]  /*3830*/  UPRMT UR5, URZ, 0x654, UR5 ;  /* 0x00000654ff057896 */ /* 0x000fd80008000005 */
.L_x_51:
[----:B------:R-:W-:Y:S01]  /*3840*/  SHF.L.U32 R7, R2, 0x1f, RZ ;  /* 0x0000001f02077819 */ /* 0x000fe200000006ff */
[----:B------:R-:W-:Y:S02]  /*3850*/  IMAD.U32 R4, RZ, RZ, UR8 ;  /* 0x00000008ff047e24 */ /* 0x000fe4000f8e00ff */
[----:B------:R-:W-:Y:S01]  /*3860*/  @!P0 IMAD.MOV.U32 R5, RZ, RZ, 0x10 ;  /* 0x00000010ff058424 */ /* 0x000fe200078e00ff */
[----:B------:R-:W2:Y:S02]  /*3870*/  SYNCS.PHASECHK.TRANS64.TRYWAIT P1, [UR4+0xc8], R7 ;  /* 0x0000c807ff0075a7 */ /* 0x000ea40008021104 */
[----:B------:R-:W-:-:S04]  /*3880*/  PRMT R9, R3, 0x654, R4 ;  /* 0x0000065403097816 */ /* 0x000fc80000000004 */
[----:B------:R-:W-:Y:S01]  /*3890*/  SEL R0, R9, R0, !P0 ;  /* 0x0000000009007207 */ /* 0x000fe20004000000 */
[----:B--2---:R-:W-:Y:S06]  /*38a0*/  @!P1 BRA `(.L_x_49) ;  /* 0x00000060005c9947 */ /* 0x004fec0003800000 */
.L_x_149:
[----:B------:R-:W-:Y:S01]  /*38b0*/  UIADD3 UR6, UPT, UPT, UR4, 0x100, URZ ;  /* 0x0000010004067890 */ /* 0x000fe2000fffe0ff */
[----:B------:R3:W-:Y:S01]  /*38c0*/  @!P0 SYNCS.ARRIVE.TRANS64.RED RZ, [R0+URZ], R5 ;  /* 0x0000000500ff89a7 */ /* 0x0007e200080004ff */
[----:B------:R-:W-:Y:S01]  /*38d0*/  UIADD3 UR7, UPT, UPT, UR4, 0xc0, URZ ;  /* 0x000000c004077890 */ /* 0x000fe2000fffe0ff */
[----:B------:R-:W-:-:S08]  /*38e0*/  LOP3.LUT R2, R2, 0x1, RZ, 0x3c, !PT ;  /* 0x0000000102027812 */ /* 0x000fd000078e3cff */
[----:B------:R-:W-:Y:S06]  /*38f0*/  UGETNEXTWORKID.BROADCAST [UR6], [UR7] ;  /* 0x00000000060073ca */ /* 0x000fec0008000100 */
[----:B---3--:R-:W-:-:S04]  /*3900*/  SHF.L.U32 R5, R8, 0x1f, RZ ;  /* 0x0000001f08057819 */ /* 0x008fc800000006ff */
[----:B------:R-:W3:Y:S02]  /*3910*/  SYNCS.PHASECHK.TRANS64.TRYWAIT P1, [UR4+0xc0], R5 ;  /* 0x0000c005ff0075a7 */ /* 0x000ee40008021104 */
[----:B---3--:R-:W-:Y:S05]  /*3920*/  @!P1 BRA `(.L_x_50) ;  /* 0x0000006000549947 */ /* 0x008fea0003800000 */
.L_x_151:
[----:B--2---:R-:W2:Y:S01]  /*3930*/  LDS.128 R4, [UR4+0x100] ;  /* 0x00010004ff047984 */ /* 0x004ea20008000c00 */
[----:B------:R-:W-:Y:S01]  /*3940*/  LOP3.LUT R8, R8, 0x1, RZ, 0x3c, !PT ;  /* 0x0000000108087812 */ /* 0x000fe200078e3cff */
[----:B------:R-:W-:Y:S01]  /*3950*/  @!PT LDS RZ, [RZ] ;  /* 0x00000000fffff984 */ /* 0x000fe20000000800 */
[----:B------:R-:W-:Y:S01]  /*3960*/  @!PT LDS RZ, [RZ] ;  /* 0x00000000fffff984 */ /* 0x000fe20000000800 */
[----:B------:R-:W-:Y:S01]  /*3970*/  @!PT LDS RZ, [RZ] ;  /* 0x00000000fffff984 */ /* 0x000fe20000000800 */
[----:B------:R-:W-:Y:S01]  /*3980*/  @!PT LDS RZ, [RZ] ;  /* 0x00000000fffff984 */ /* 0x000fe20000000800 */
[----:B------:R3:W-:Y:S06]  /*3990*/  MEMBAR.ALL.CTA ;  /* 0x0000000000007992 */ /* 0x0007ec0000008000 */
[----:B---3--:R-:W3:Y:S02]  /*39a0*/  FENCE.VIEW.ASYNC.S ;  /* 0x00000000000073c6 */ /* 0x008ee40000000000 */
[----:B---3--:R-:W-:Y:S01]  /*39b0*/  SYNCS.ARRIVE.TRANS64.RED.A1T0 RZ, [UR5], RZ ;  /* 0x000000ffffff79a7 */ /* 0x008fe20008100405 */
[----:B--2---:R-:W-:-:S13]  /*39c0*/  LOP3.LUT P1, RZ, R6, 0x1, RZ, 0xc0, !PT ;  /* 0x0000000106ff7812 */ /* 0x004fda000782c0ff */
[----:B------:R-:W-:Y:S05]  /*39d0*/  @P1 BRA `(.L_x_51) ;  /* 0xfffffffc00981947 */ /* 0x000fea000383ffff */
[----:B------:R-:W-:-:S04]  /*39e0*/  SHF.L.U32 R0, R2, 0x1f, RZ ;  /* 0x0000001f02007819 */ /* 0x000fc800000006ff */
[----:B------:R-:W2:Y:S02]  /*39f0*/  SYNCS.PHASECHK.TRANS64 P0, [UR4+0xc8], R0 ;  /* 0x0000c800ff0075a7 */ /* 0x000ea40008001004 */
[----:B-12---:R-:W-:Y:S05]  /*3a00*/  @P0 EXIT ;  /* 0x000000000000094d */ /* 0x006fea0003800000 */
[----:B------:R-:W-:-:S07]  /*3a10*/  MOV R0, UR4 ;  /* 0x0000000400007c02 */ /* 0x000fce0008000f00 */
.L_x_52:
[----:B-1----:R-:W-:-:S04]  /*3a20*/  SHF.L.U32 R3, R2, 0x1f, RZ ;  /* 0x0000001f02037819 */ /* 0x002fc800000006ff */
[----:B------:R1:W2:Y:S03]  /*3a30*/  SYNCS.PHASECHK.TRANS64.TRYWAIT P0, [R0+URZ+0xc8], R3 ;  /* 0x0000c803000075a7 */ /* 0x0002a600080011ff */
[----:B--2---:R-:W-:Y:S05]  /*3a40*/  @!P0 NANOSLEEP.SYNCS 0x989680 ;  /* 0x009896800000895d */ /* 0x004fea0003900000 */
[----:B------:R-:W2:Y:S02]  /*3a50*/  @!P0 SYNCS.PHASECHK.TRANS64 P0, [R0+URZ+0xc8], R3 ;  /* 0x0000c803000085a7 */ /* 0x000ea400080010ff */
[----:B--2---:R-:W-:Y:S05]  /*3a60*/  @P0 EXIT ;  /* 0x000000000000094d */ /* 0x004fea0003800000 */
[----:B------:R-:W-:Y:S05]  /*3a70*/  BRA `(.L_x_52) ;  /* 0xfffffffc00e87947 */ /* 0x000fea000383ffff */
.L_x_48:
[----:B------:R-:W-:Y:S05]  /*3a80*/  BRA.U UP4, `(.L_x_53) ;  /* 0x0000001504207547 */ /* 0x000fea000b800000 */
[----:B------:R-:W2:Y:S01]  /*3a90*/  S2UR UR4, SR_CgaCtaId ;  /* 0x00000000000479c3 */ /* 0x000ea20000008800 */
[----:B------:R-:W-:Y:S01]  /*3aa0*/  UMOV UR5, 0x40 ;  /* 0x0000004000057882 */ /* 0x000fe20000000000 */
[----:B------:R-:W-:Y:S01]  /*3ab0*/  NOP ;  /* 0x0000000000007918 */ /* 0x000fe20000000000 */
[----:B------:R-:W-:Y:S01]  /*3ac0*/  UMOV UR6, 0x400 ;  /* 0x0000040000067882 */ /* 0x000fe20000000000 */
[----:B--2---:R-:W-:Y:S02]  /*3ad0*/  ULEA UR5, UR4, UR5, 0x18 ;  /* 0x0000000504057291 */ /* 0x004fe4000f8ec0ff */
[----:B------:R-:W-:-:S07]  /*3ae0*/  ULEA UR6, UR4, UR6, 0x18 ;  /* 0x0000000604067291 */ /* 0x000fce000f8ec0ff */
[----:B------:R-:W2:Y:S02]  /*3af0*/  LDS.U8 R3, [UR5+0x1c] ;  /* 0x00001c05ff037984 */ /* 0x000ea40008000000 */
[----:B--2---:R-:W-:-:S13]  /*3b00*/  ISETP.NE.AND P0, PT, R3, RZ, PT ;  /* 0x000000ff0300720c */ /* 0x004fda0003f05270 */
[----:B------:R-:W-:Y:S05]  /*3b10*/  @P0 BRA `(.L_x_54) ;  /* 0x0000000400080947 */ /* 0x000fea0003800000 */
[----:B------:R-:W-:Y:S02]  /*3b20*/  UISETP.NE.U32.AND UP1, UPT, UR52, 0x1, UPT ;  /* 0x000000013400788c */ /* 0x000fe4000bf25070 */
[----:B------:R-:W-:-:S07]  /*3b30*/  UIADD3 UR7, UPT, UPT, UR5, 0x8, URZ ;  /* 0x0000000805077890 */ /* 0x000fce000fffe0ff */
[----:B------:R-:W-:Y:S05]  /*3b40*/  BRA.U !UP1, `(.L_x_55) ;  /* 0x00000001099c7547 */ /* 0x000fea000b800000 */
[----:B------:R-:W-:Y:S01]  /*3b50*/  ELECT P0, URZ, PT ;  /* 0x0000000000ff782f */ /* 0x000fe20003800000 */
[----:B------:R-:W-:-:S12]  /*3b60*/  BSSY B0, `(.L_x_55) ;  /* 0x0000025000007945 */ /* 0x000fd80003800000 */
[----:B------:R-:W-:Y:S05]  /*3b70*/  @!P0 BRA `(.L_x_56) ;  /* 0x00000000008c8947 */ /* 0x000fea0003800000 */
[----:B------:R-:W-:-:S05]  /*3b80*/  UMOV UR4, 0x10 ;  /* 0x0000001000047882 */ /* 0x000fca0000000000 */
[----:B------:R-:W-:Y:S04]  /*3b90*/  DEPBAR.LE SB2, 0x36 ;  /* 0x0000ad800000791a */ /* 0x000fe80000000000 */
[----:B------:R-:W2:Y:S02]  /*3ba0*/  UTCATOMSWS.2CTA.FIND_AND_SET.ALIGN UP0, UR4, UR4 ;  /* 0x00000004000475e3 */ /* 0x000ea40008200800 */
[----:B--2---:R-:W-:Y:S01]  /*3bb0*/  MOV R10, UR4 ;  /* 0x00000004000a7c02 */ /* 0x004fe20008000f00 */
[----:B------:R-:W-:Y:S06]  /*3bc0*/  BRA.U UP0, `(.L_x_57) ;  /* 0x0000000100187547 */ /* 0x000fec000b800000 */
.L_x_58:
[----:B------:R-:W-:Y:S05]  /*3bd0*/  NANOSLEEP 0x64 ;  /* 0x000000640000795d */ /* 0x000fea0003800000 */
[----:B------:R-:W-:-:S05]  /*3be0*/  UMOV UR4, 0x10 ;  /* 0x0000001000047882 */ /* 0x000fca0000000000 */
[----:B------:R-:W-:Y:S04]  /*3bf0*/  DEPBAR.LE SB2, 0x36 ;  /* 0x0000ad800000791a */ /* 0x000fe80000000000 */
[----:B------:R-:W2:Y:S02]  /*3c00*/  UTCATOMSWS.2CTA.FIND_AND_SET.ALIGN UP0, UR4, UR4 ;  /* 0x00000004000475e3 */ /* 0x000ea40008200800 */
[----:B--2---:R-:W-:Y:S01]  /*3c10*/  MOV R10, UR4 ;  /* 0x00000004000a7c02 */ /* 0x004fe20008000f00 */
[----:B------:R-:W-:Y:S05]  /*3c20*/  BRA.U !UP0, `(.L_x_58) ;  /* 0xfffffffd08e87547 */ /* 0x000fea000b83ffff */
.L_x_57:
[----:B------:R-:W2:Y:S01]  /*3c30*/  LDS R6, [UR5+0x10] ;  /* 0x00001005ff067984 */ /* 0x000ea20008000800 */
[----:B------:R-:W-:Y:S01]  /*3c40*/  IMAD.U32 R3, RZ, RZ, UR6 ;  /* 0x00000006ff037e24 */ /* 0x000fe2000f8e00ff */
[----:B------:R-:W-:-:S03]  /*3c50*/  MOV R4, UR51 ;  /* 0x0000003300047c02 */ /* 0x000fc60008000f00 */
[----:B------:R-:W-:Y:S01]  /*3c60*/  VIADD R3, R3, 0x110 ;  /* 0x0000011003037836 */ /* 0x000fe20000000000 */
[----:B--2---:R-:W-:-:S04]  /*3c70*/  SHF.L.U32 R6, R6, 0x1f, RZ ;  /* 0x0000001f06067819 */ /* 0x004fc800000006ff */
[----:B------:R-:W2:Y:S02]  /*3c80*/  SYNCS.PHASECHK.TRANS64.TRYWAIT P0, [UR5+0x8], R6 ;  /* 0x00000806ff0075a7 */ /* 0x000ea40008001105 */
[----:B--2---:R-:W-:Y:S05]  /*3c90*/  @P0 BRA `(.L_x_59) ;  /* 0x0000000000080947 */ /* 0x004fea0003800000 */
[----:B------:R-:W2:Y:S02]  /*3ca0*/  SYNCS.PHASECHK.TRANS64.TRYWAIT P0, [UR5+0x8], R6 ;  /* 0x00000806ff0075a7 */ /* 0x000ea40008001105 */
[----:B--2---:R-:W-:Y:S05]  /*3cb0*/  @!P0 BRA `(.L_x_60) ;  /* 0x0000005c00888947 */ /* 0x004fea0003800000 */
.L_x_59:
[----:B------:R-:W-:Y:S01]  /*3cc0*/  PRMT R4, R4, 0x654, R3 ;  /* 0x0000065404047816 */ /* 0x000fe20000000003 */
[----:B------:R-:W-:Y:S01]  /*3cd0*/  HFMA2 R3, -RZ, RZ, 0, 5.9604644775390625e-08 ;  /* 0x00000001ff037431 */ /* 0x000fe200000001ff */
[----:B------:R-:W-:Y:S01]  /*3ce0*/  UPRMT UR4, UR51, 0x654, UR7 ;  /* 0x0000065433047896 */ /* 0x000fe20008000007 */
[----:B------:R-:W-:Y:S02]  /*3cf0*/  IMAD.MOV.U32 R7, RZ, RZ, 0xffff ;  /* 0x0000ffffff077424 */ /* 0x000fe400078e00ff */
[----:B--2---:R-:W-:Y:S02]  /*3d00*/  IMAD.MOV.U32 R6, RZ, RZ, 0x4 ;  /* 0x00000004ff067424 */ /* 0x004fe400078e00ff */
[----:B------:R-:W-:Y:S01]  /*3d10*/  IMAD.SHL.U32 R9, R10, 0x20, RZ ;  /* 0x000000200a097824 */ /* 0x000fe200078e00ff */
[----:B------:R-:W-:Y:S02]  /*3d20*/  MOV R5, UR4 ;  /* 0x0000000400057c02 */ /* 0x000fe40008000f00 */
[-C--:B------:R-:W-:Y:S01]  /*3d30*/  SHF.L.U32 R8, R7, R10.reuse, RZ ;  /* 0x0000000a07087219 */ /* 0x080fe200000006ff */
[----:B------:R2:W-:Y:S01]  /*3d40*/  SYNCS.ARRIVE.TRANS64.RED RZ, [UR4], R6 ;  /* 0x00000006ffff79a7 */ /* 0x0005e20008000404 */
[----:B------:R-:W-:Y:S01]  /*3d50*/  SHF.L.U32 R7, R3, R10, RZ ;  /* 0x0000000a03077219 */ /* 0x000fe200000006ff */
[----:B------:R2:W-:Y:S04]  /*3d60*/  STS [UR6+0x110], R9 ;  /* 0x00011009ff007988 */ /* 0x0005e80008000806 */
[----:B------:R2:W-:Y:S04]  /*3d70*/  STAS [R4.64], R10 ;  /* 0x0000000a04007dbd */ /* 0x0005e8000c0008ff */
[----:B------:R2:W-:Y:S04]  /*3d80*/  ATOMS.OR RZ, [UR5+0x14], R8 ;  /* 0x00001408ffff798c */ /* 0x0005e8000b000005 */
[----:B------:R2:W-:Y:S04]  /*3d90*/  ATOMS.OR RZ, [UR5+0x18], R7 ;  /* 0x00001807ffff798c */ /* 0x0005e8000b000005 */
[----:B------:R2:W-:Y:S02]  /*3da0*/  ATOMS.XOR RZ, [UR5+0x10], R3 ;  /* 0x00001003ffff798c */ /* 0x0005e4000b800005 */
.L_x_56:
[----:B-1----:R-:W-:Y:S05]  /*3db0*/  BSYNC B0 ;  /* 0x0000000000007941 */ /* 0x002fea0003800000 */
.L_x_55:
[----:B------:R-:W-:Y:S05]  /*3dc0*/  BRA.U UP1, `(.L_x_61) ;  /* 0x00000001016c7547 */ /* 0x000fea000b800000 */
[----:B------:R-:W-:-:S03]  /*3dd0*/  UMOV UR4, 0xffffffff ;  /* 0xffffffff00047882 */ /* 0x000fc60000000000 */
[----:B------:R-:W-:Y:S05]  /*3de0*/  BRA.DIV UR4, `(.L_x_62) ;  /* 0x0000005e04547947 */ /* 0x000fea000b800000 */
[----:B------:R-:W-:-:S13]  /*3df0*/  ELECT P6, URZ, PT ;  /* 0x0000000000ff782f */ /* 0x000fda00038c0000 */
.L_x_154:
[----:B------:R-:W-:Y:S05]  /*3e00*/  @!P6 BRA `(.L_x_61) ;  /* 0x00000000005ce947 */ /* 0x000fea0003800000 */
[----:B--2---:R-:W2:Y:S02]  /*3e10*/  LDS R4, [UR5+0x10] ;  /* 0x00001005ff047984 */ /* 0x004ea40008000800 */
[----:B--2---:R-:W-:-:S04]  /*3e20*/  SHF.L.U32 R4, R4, 0x1f, RZ ;  /* 0x0000001f04047819 */ /* 0x004fc800000006ff */
[----:B------:R-:W2:Y:S02]  /*3e30*/  SYNCS.PHASECHK.TRANS64.TRYWAIT P0, [UR5+0x8], R4 ;  /* 0x00000804ff0075a7 */ /* 0x000ea40008001105 */
[----:B--2---:R-:W-:Y:S05]  /*3e40*/  @P0 BRA `(.L_x_63) ;  /* 0x0000000000080947 */ /* 0x004fea0003800000 */
[----:B------:R-:W2:Y:S02]  /*3e50*/  SYNCS.PHASECHK.TRANS64.TRYWAIT P0, [UR5+0x8], R4 ;  /* 0x00000804ff0075a7 */ /* 0x000ea40008001105 */
[----:B--2---:R-:W-:Y:S05]  /*3e60*/  @!P0 BRA `(.L_x_64) ;  /* 0x0000005c00548947 */ /* 0x004fea0003800000 */
.L_x_63:
[----:B------:R-:W3:Y:S01]  /*3e70*/  LDS R6, [UR6+0x110] ;  /* 0x00011006ff067984 */ /* 0x000ee20008000800 */
[----:B--2---:R-:W-:Y:S02]  /*3e80*/  HFMA2 R3, -RZ, RZ, 0, 5.9604644775390625e-08 ;  /* 0x00000001ff037431 */ /* 0x004fe400000001ff */
[----:B------:R-:W-:Y:S01]  /*3e90*/  IMAD.MOV.U32 R4, RZ, RZ, 0xffff ;  /* 0x0000ffffff047424 */ /* 0x000fe200078e00ff */
[----:B------:R-:W-:Y:S01]  /*3ea0*/  UPRMT UR4, UR51, 0x654, UR7 ;  /* 0x0000065433047896 */ /* 0x000fe20008000007 */
[----:B---3--:R-:W-:-:S03]  /*3eb0*/  IMAD.SHL.U32 R5, R6, 0x20, RZ ;  /* 0x0000002006057824 */ /* 0x008fc600078e00ff */
[-C--:B------:R-:W-:Y:S02]  /*3ec0*/  SHF.L.U32 R4, R4, R6.reuse, RZ ;  /* 0x0000000604047219 */ /* 0x080fe400000006ff */
[----:B------:R-:W-:Y:S01]  /*3ed0*/  SHF.L.U32 R6, R3, R6, RZ ;  /* 0x0000000603067219 */ /* 0x000fe200000006ff */
[----:B------:R3:W-:Y:S04]  /*3ee0*/  STS [UR6+0x110], R5 ;  /* 0x00011005ff007988 */ /* 0x0007e80008000806 */
[----:B------:R3:W-:Y:S04]  /*3ef0*/  ATOMS.OR RZ, [UR5+0x14], R4 ;  /* 0x00001404ffff798c */ /* 0x0007e8000b000005 */
[----:B------:R3:W-:Y:S01]  /*3f00*/  ATOMS.OR RZ, [UR5+0x18], R6 ;  /* 0x00001806ffff798c */ /* 0x0007e2000b000005 */
[----:B------:R-:W-:Y:S03]  /*3f10*/  SYNCS.ARRIVE.TRANS64.RED.A1T0 RZ, [UR4], RZ ;  /* 0x000000ffffff79a7 */ /* 0x000fe60008100404 */
[----:B------:R3:W-:Y:S01]  /*3f20*/  ATOMS.XOR RZ, [UR5+0x10], R3 ;  /* 0x00001003ffff798c */ /* 0x0007e2000b800005 */
[----:B------:R-:W-:Y:S05]  /*3f30*/  BRA `(.L_x_61) ;  /* 0x0000000000107947 */ /* 0x000fea0003800000 */
.L_x_54:
[----:B------:R-:W-:Y:S02]  /*3f40*/  MOV R3, 0xffffffff ;  /* 0xffffffff00037802 */ /* 0x000fe40000000f00 */
[----:B------:R-:W-:-:S03]  /*3f50*/  MOV R4, 0x3f80 ;  /* 0x00003f8000047802 */ /* 0x000fc60000000f00 */
[----:B------:R2:W-:Y:S04]  /*3f60*/  STS [UR6+0x110], R3 ;  /* 0x00011003ff007988 */ /* 0x0005e80008000806 */
[----:B-12--5:R-:W-:Y:S05]  /*3f70*/  CALL.REL.NOINC `($__internal_1_$__cuda_sm10x_tcgen05_guardrail_trap_phase_invalid_during_alloc) ;  /* 0x0000006000907944 */ /* 0x026fea0003c00000 */
.L_x_61:
[----:B------:R-:W-:Y:S05]  /*3f80*/  WARPSYNC.ALL ;  /* 0x0000000000007948 */ /* 0x000fea0003800000 */
[----:B------:R-:W4:Y:S01]  /*3f90*/  S2UR UR23, SR_CgaCtaId ;  /* 0x00000000001779c3 */ /* 0x000f220000008800 */
[----:B------:R-:W-:Y:S01]  /*3fa0*/  UMOV UR4, 0x400 ;  /* 0x0000040000047882 */ /* 0x000fe20000000000 */
[----:B------:R-:W-:-:S06]  /*3fb0*/  NOP ;  /* 0x0000000000007918 */ /* 0x000fcc0000000000 */
[----:B------:R-:W-:Y:S06]  /*3fc0*/  BAR.ARV 0x6, 0xa0 ;  /* 0x0182800000007b1d */ /* 0x000fec0000002000 */
[----:B------:R-:W1:Y:S01]  /*3fd0*/  LDCU UR6, c[0x0][0x394] ;  /* 0x00007280ff0677ac */ /* 0x000e620008000800 */
[----:B------:R-:W-:Y:S01]  /*3fe0*/  LOP3.LUT R2, R2, 0xffff, RZ, 0xc0, !PT ;  /* 0x0000ffff02027812 */ /* 0x000fe200078ec0ff */
[----:B------:R-:W-:Y:S01]  /*3ff0*/  IMAD.MOV.U32 R11, RZ, RZ, 0x1 ;  /* 0x00000001ff0b7424 */ /* 0x000fe200078e00ff */
[----:B------:R-:W-:Y:S01]  /*4000*/  LOP3.LUT R0, R0, 0xffff, RZ, 0xc0, !PT ;  /* 0x0000ffff00007812 */ /* 0x000fe200078ec0ff */
[----:B--2---:R-:W-:Y:S01]  /*4010*/  IMAD.MOV.U32 R10, RZ, RZ, RZ ;  /* 0x000000ffff0a7224 */ /* 0x004fe200078e00ff */
[----:B------:R-:W-:Y:S01]  /*4020*/  R2UR UR24, R2 ;  /* 0x00000000021872ca */ /* 0x000fe200000e0000 */
[----:B------:R-:W-:Y:S01]  /*4030*/  IMAD.MOV.U32 R8, RZ, RZ, RZ ;  /* 0x000000ffff087224 */ /* 0x000fe200078e00ff */
[----:B------:R-:W-:Y:S01]  /*4040*/  R2UR UR47, R0 ;  /* 0x00000000002f72ca */ /* 0x000fe200000e0000 */
[----:B------:R-:W-:Y:S01]  /*4050*/  UMOV UR27, URZ ;  /* 0x000000ff001b7c82 */ /* 0x000fe20008000000 */
[----:B------:R-:W-:Y:S01]  /*4060*/  UMOV UR20, URZ ;  /* 0x000000ff00147c82 */ /* 0x000fe20008000000 */
[----:B----4-:R-:W-:-:S02]  /*4070*/  ULEA UR23, UR23, UR4, 0x18 ;  /* 0x0000000417177291 */ /* 0x010fc4000f8ec0ff */
[----:B------:R-:W-:Y:S02]  /*4080*/  UISETP.NE.AND UP4, UPT, UR52, URZ, UPT ;  /* 0x000000ff3400728c */ /* 0x000fe4000bf85270 */
[----:B------:R-:W-:Y:S02]  /*4090*/  UIADD3 UR4, UPT, UPT, UR23, 0x6400, URZ ;  /* 0x0000640017047890 */ /* 0x000fe4000fffe0ff */
[----:B------:R-:W-:Y:S02]  /*40a0*/  UIADD3 UR5, UPT, UPT, UR23, 0x26400, URZ ;  /* 0x0002640017057890 */ /* 0x000fe4000fffe0ff */
[----:B-1----:R-:W-:Y:S01]  /*40b0*/  UIADD3 UR6, UPT, UPT, UR6, 0x3f, URZ ;  /* 0x0000003f06067890 */ /* 0x002fe2000fffe0ff */
[----:B---3--:R-:W1:Y:S01]  /*40c0*/  LDS R3, [UR23+0x110] ;  /* 0x00011017ff037984 */ /* 0x008e620008000800 */
[----:B------:R-:W-:Y:S02]  /*40d0*/  USHF.R.U32.HI UR4, URZ, 0x4, UR4 ;  /* 0x00000004ff047899 */ /* 0x000fe40008011604 */
[----:B------:R-:W-:-:S02]  /*40e0*/  USHF.R.S32.HI UR29, URZ, 0x1f, UR6 ;  /* 0x0000001fff1d7899 */ /* 0x000fc40008011406 */
[----:B------:R-:W-:Y:S02]  /*40f0*/  UIADD3 UR46, UPT, UPT, UR23, 0xc8, URZ ;  /* 0x000000c8172e7890 */ /* 0x000fe4000fffe0ff */
[----:B------:R-:W-:Y:S02]  /*4100*/  ULEA.HI UR29, UR29, UR6, URZ, 0x6 ;  /* 0x000000061d1d7291 */ /* 0x000fe4000f8f30ff */
[----:B------:R-:W-:Y:S02]  /*4110*/  USHF.R.U32.HI UR5, URZ, 0x4, UR5 ;  /* 0x00000004ff057899 */ /* 0x000fe40008011605 */
[----:B------:R-:W-:Y:S02]  /*4120*/  USHF.R.S32.HI UR29, URZ, 0x6, UR29 ;  /* 0x00000006ff1d7899 */ /* 0x000fe4000801141d */
[----:B------:R-:W-:Y:S02]  /*4130*/  ULOP3.LUT UR25, UR4, 0x3fff, URZ, 0xc0, !UPT ;  /* 0x00003fff04197892 */ /* 0x000fe4000f8ec0ff */
[----:B------:R-:W-:Y:S01]  /*4140*/  UISETP.LT.AND UP0, UPT, UR29, 0x1, UPT ;  /* 0x000000011d00788c */ /* 0x000fe2000bf01270 */
[----:B------:R-:W-:Y:S01]  /*4150*/  UMOV UR44, 0x0 ;  /* 0x00000000002c7882 */ /* 0x000fe20000000000 */
[----:B------:R-:W-:-:S02]  /*4160*/  UMOV UR45, 0x8118910 ;  /* 0x08118910002d7882 */ /* 0x000fc40000000000 */
[----:B------:R-:W-:Y:S01]  /*4170*/  USEL UR48, UR29, 0x1, !UP0 ;  /* 0x000000011d307887 */ /* 0x000fe2000c000000 */
[----:B------:R-:W-:Y:S01]  /*4180*/  UMOV UR42, 0x0 ;  /* 0x00000000002a7882 */ /* 0x000fe20000000000 */
[----:B------:R-:W-:Y:S01]  /*4190*/  UMOV UR43, 0x8118910 ;  /* 0x08118910002b7882 */ /* 0x000fe20000000000 */
[----:B------:R-:W-:Y:S01]  /*41a0*/  UMOV UR40, 0x0 ;  /* 0x0000000000287882 */ /* 0x000fe20000000000 */
[----:B------:R-:W-:Y:S01]  /*41b0*/  UMOV UR41, 0x8118910 ;  /* 0x0811891000297882 */ /* 0x000fe20000000000 */
[----:B------:R-:W-:Y:S01]  /*41c0*/  UMOV UR38, 0x0 ;  /* 0x0000000000267882 */ /* 0x000fe20000000000 */
[----:B------:R-:W-:Y:S01]  /*41d0*/  UMOV UR39, 0x8118910 ;  /* 0x0811891000277882 */ /* 0x000fe20000000000 */
[----:B------:R-:W-:Y:S02]  /*41e0*/  UPRMT UR46, URZ, 0x654, UR46 ;  /* 0x00000654ff2e7896 */ /* 0x000fe4000800002e */
[----:B------:R-:W-:Y:S02]  /*41f0*/  ULOP3.LUT UR26, UR5, 0x3fff, URZ, 0xc0, !UPT ;  /* 0x00003fff051a7892 */ /* 0x000fe4000f8ec0ff */
[----:B------:R-:W-:-:S02]  /*4200*/  ULOP3.LUT UR25, UR25, 0x2000000, URZ, 0xfc, !UPT ;  /* 0x0200000019197892 */ /* 0x000fc4000f8efcff */
[----:B------:R-:W-:Y:S01]  /*4210*/  UIADD3 UR48, UPT, UPT, -UR48, URZ, URZ ;  /* 0x000000ff30307290 */ /* 0x000fe2000fffe1ff */
[----:B------:R-:W-:Y:S01]  /*4220*/  UMOV UR36, 0x0 ;  /* 0x0000000000247882 */ /* 0x000fe20000000000 */
[----:B------:R-:W-:Y:S01]  /*4230*/  UMOV UR37, 0x8118910 ;  /* 0x0811891000257882 */ /* 0x000fe20000000000 */
[----:B------:R-:W-:Y:S01]  /*4240*/  UMOV UR34, 0x0 ;  /* 0x0000000000227882 */ /* 0x000fe20000000000 */
[----:B------:R-:W-:Y:S01]  /*4250*/  UMOV UR35, 0x8118910 ;  /* 0x0811891000237882 */ /* 0x000fe20000000000 */
[----:B------:R-:W-:Y:S01]  /*4260*/  UMOV UR32, 0x0 ;  /* 0x0000000000207882 */ /* 0x000fe20000000000 */
[C---:B-1----:R-:W-:Y:S01]  /*4270*/  VIADD R5, R3.reuse, 0x20 ;  /* 0x0000002003057836 */ /* 0x042fe20000000000 */
[----:B------:R-:W-:Y:S01]  /*4280*/  LOP3.LUT R4, R3, 0xffff, RZ, 0xc0, !PT ;  /* 0x0000ffff03047812 */ /* 0x000fe200078ec0ff */
[----:B------:R-:W-:Y:S01]  /*4290*/  UMOV UR33, 0x8118910 ;  /* 0x0811891000217882 */ /* 0x000fe20000000000 */
[----:B------:R-:W-:Y:S01]  /*42a0*/  UMOV UR30, 0x0 ;  /* 0x00000000001e7882 */ /* 0x000fe20000000000 */
[----:B------:R-:W-:Y:S01]  /*42b0*/  UMOV UR31, 0x8118910 ;  /* 0x08118910001f7882 */ /* 0x000fe20000000000 */
[----:B------:R-:W-:-:S05]  /*42c0*/  LOP3.LUT R5, R5, 0xffff, RZ, 0xc0, !PT ;  /* 0x0000ffff05057812 */ /* 0x000fca00078ec0ff */
[----:B------:R1:W-:Y:S02]  /*42d0*/  STL.64 [R1], R4 ;  /* 0x0000000401007387 */ /* 0x0003e40000100a00 */
.L_x_73:
[----:B-1----:R-:W-:-:S04]  /*42e0*/  SHF.L.U32 R5, R10, 0x1f, RZ ;  /* 0x0000001f0a057819 */ /* 0x002fc800000006ff */
[----:B------:R-:W1:Y:S02]  /*42f0*/  SYNCS.PHASECHK.TRANS64.TRYWAIT P0, [UR23+0xc0], R5 ;  /* 0x0000c005ff0075a7 */ /* 0x000e640008001117 */
[----:B-12-4-:R-:W-:Y:S05]  /*4300*/  @!P0 BRA `(.L_x_65) ;  /* 0x0000005800448947 */ /* 0x016fea0003800000 */
.L_x_156:
[----:B-1----:R-:W1:Y:S01]  /*4310*/  LDS.128 R4, [UR23+0x100] ;  /* 0x00010017ff047984 */ /* 0x002e620008000c00 */
[----:B------:R-:W-:Y:S01]  /*4320*/  ULEA UR28, UR27, UR23, 0x3 ;  /* 0x000000171b1c7291 */ /* 0x000fe2000f8e18ff */
[----:B------:R-:W-:Y:S01]  /*4330*/  @!PT LDS RZ, [RZ] ;  /* 0x00000000fffff984 */ /* 0x000fe20000000800 */
[----:B------:R-:W-:Y:S01]  /*4340*/  @!PT LDS RZ, [RZ] ;  /* 0x00000000fffff984 */ /* 0x000fe20000000800 */
[----:B------:R-:W-:Y:S01]  /*4350*/  @!PT LDS RZ, [RZ] ;  /* 0x00000000fffff984 */ /* 0x000fe20000000800 */
[----:B------:R-:W-:Y:S01]  /*4360*/  @!PT LDS RZ, [RZ] ;  /* 0x00000000fffff984 */ /* 0x000fe20000000800 */
[----:B------:R2:W-:Y:S06]  /*4370*/  MEMBAR.ALL.CTA ;  /* 0x0000000000007992 */ /* 0x0005ec0000008000 */
[----:B--2---:R-:W2:Y:S02]  /*4380*/  FENCE.VIEW.ASYNC.S ;  /* 0x00000000000073c6 */ /* 0x004ea40000000000 */
[----:B--2---:R-:W-:Y:S01]  /*4390*/  SYNCS.ARRIVE.TRANS64.RED.A1T0 RZ, [UR46], RZ ;  /* 0x000000ffffff79a7 */ /* 0x004fe2000810042e */
[----:B------:R-:W-:Y:S05]  /*43a0*/  BRA.U UP4, `(.L_x_66) ;  /* 0x00000001040c7547 */ /* 0x000fea000b800000 */
[----:B------:R-:W-:-:S04]  /*43b0*/  SHF.L.U32 R9, R11, 0x1f, RZ ;  /* 0x0000001f0b097819 */ /* 0x000fc800000006ff */
[----:B------:R-:W2:Y:S02]  /*43c0*/  SYNCS.PHASECHK.TRANS64.TRYWAIT P0, [UR28+0xe0], R9 ;  /* 0x0000e009ff0075a7 */ /* 0x000ea4000800111c */
[----:B--2---:R-:W-:Y:S05]  /*43d0*/  @!P0 BRA `(.L_x_67) ;  /* 0x0000005800288947 */ /* 0x004fea0003800000 */
.L_x_66:
[----:B------:R-:W-:Y:S05]  /*43e0*/  BRA.U UP4, `(.L_x_68) ;  /* 0x00000005046c7547 */ /* 0x000fea000b800000 */
[----:B------:R-:W3:Y:S02]  /*43f0*/  LDCU UR4, c[0x0][0x394] ;  /* 0x00007280ff0477ac */ /* 0x000ee40008000800 */
[----:B---3--:R-:W-:-:S09]  /*4400*/  UISETP.GE.AND UP0, UPT, UR4, 0x1, UPT ;  /* 0x000000010400788c */ /* 0x008fd2000bf06270 */
[----:B------:R-:W-:Y:S05]  /*4410*/  BRA.U !UP0, `(.L_x_69) ;  /* 0x0000000508547547 */ /* 0x000fea000b800000 */
[----:B------:R-:W-:Y:S01]  /*4420*/  ULEA UR4, UR27, UR49, 0x2 ;  /* 0x000000311b047291 */ /* 0x000fe2000f8e10ff */
[----:B--2---:R-:W-:-:S08]  /*4430*/  SHF.L.U32 R0, R8, 0x1f, RZ ;  /* 0x0000001f08007819 */ /* 0x004fd000000006ff */
[----:B------:R-:W5:Y:S01]  /*4440*/  LDL R2, [UR4] ;  /* 0x00000004ff027983 */ /* 0x000f620008100800 */
[----:B------:R-:W-:Y:S02]  /*4450*/  ULEA UR4, UR20, UR23, 0x3 ;  /* 0x0000001714047291 */ /* 0x000fe4000f8e18ff */
[----:B------:R-:W-:Y:S01]  /*4460*/  UPLOP3.LUT UP2, UPT, UPT, UPT, UPT, 0x40, 0x4 ;  /* 0x000000000004789c */ /* 0x000fe20003f4e870 */
[----:B------:R-:W-:Y:S01]  /*4470*/  UMOV UR22, UR48 ;  /* 0x0000003000167c82 */ /* 0x000fe20008000000 */
[----:B------:R-:W-:-:S05]  /*4480*/  UMOV UR21, UR29 ;  /* 0x0000001d00157c82 */ /* 0x000fca0008000000 */
[----:B------:R2:W3:Y:S01]  /*4490*/  SYNCS.PHASECHK.TRANS64.TRYWAIT P2, [UR4], R0 ;  /* 0x00000000ff0075a7 */ /* 0x0004e20008041104 */
[----:B------:R-:W-:-:S05]  /*44a0*/  UMOV UR4, UR20 ;  /* 0x0000001400047c82 */ /* 0x000fca0008000000 */
.L_x_72:
[----:B------:R-:W-:Y:S02]  /*44b0*/  UIADD3 UR22, UPT, UPT, UR22, 0x1, URZ ;  /* 0x0000000116167890 */ /* 0x000fe4000fffe0ff */
[----:B------:R-:W-:Y:S02]  /*44c0*/  ULEA UR19, UR4, UR23, 0x3 ;  /* 0x0000001704137291 */ /* 0x000fe4000f8e18ff */
[----:B------:R-:W-:Y:S01]  /*44d0*/  UISETP.NE.AND UP3, UPT, UR22, URZ, UPT ;  /* 0x000000ff1600728c */ /* 0x000fe2000bf65270 */
[----:B---34-:R-:W-:Y:S10]  /*44e0*/  @P2 BRA `(.L_x_70) ;  /* 0x00000000000c2947 */ /* 0x018ff40003800000 */
[----:B------:R-:W-:Y:S04]  /*44f0*/  SHF.L.U32 R9, R8, 0x1f, RZ ;  /* 0x0000001f08097819 */ /* 0x000fe800000006ff */
[----:B------:R-:W3:Y:S02]  /*4500*/  SYNCS.PHASECHK.TRANS64.TRYWAIT P0, [UR19], R9 ;  /* 0x00000009ff0075a7 */ /* 0x000ee40008001113 */
[----:B---3--:R-:W-:Y:S05]  /*4510*/  @!P0 BRA `(.L_x_71) ;  /* 0x0000005400f08947 */ /* 0x008fea0003800000 */
.L_x_70:
[----:B------:R-:W-:Y:S01]  /*4520*/  UISETP.NE.AND UP0, UPT, UR21, 0x1, UPT ;  /* 0x000000011500788c */ /* 0x000fe2000bf05270 */
[----:B------:R-:W-:Y:S01]  /*4530*/  PLOP3.LUT P2, PT, PT, PT, PT, 0x80, 0x8 ;  /* 0x000000000008781c */ /* 0x000fe20003f4f070 */
[----:B------:R-:W-:Y:S02]  /*4540*/  UIADD3 UR5, UPT, UPT, UR4, 0x1, URZ ;  /* 0x0000000104057890 */ /* 0x000fe4000fffe0ff */
[----:B------:R-:W-:Y:S02]  /*4550*/  ULEA UR16, UR4, UR26, 0x9 ;  /* 0x0000001a04107291 */ /* 0x000fe4000f8e48ff */
[----:B------:R-:W-:Y:S01]  /*4560*/  UISETP.NE.AND UP1, UPT, UR5, 0x8, UPT ;  /* 0x000000080500788c */ /* 0x000fe2000bf25270 */
[----:B------:R-:W-:Y:S01]  /*4570*/  PLOP3.LUT P0, PT, PT, PT, UP0, 0x80, 0x8 ;  /* 0x000000000008781c */ /* 0x000fe20003f0f008 */
[----:B------:R-:W-:Y:S02]  /*4580*/  ULEA UR14, UR4, UR25, 0xa ;  /* 0x00000019040e7291 */ /* 0x000fe4000f8e50ff */
[----:B------:R-:W-:Y:S02]  /*4590*/  USEL UR6, URZ, 0x1, UP1 ;  /* 0x00000001ff067887 */ /* 0x000fe40008800000 */
[----:B------:R-:W-:Y:S01]  /*45a0*/  USEL UR20, UR5, URZ, UP1 ;  /* 0x000000ff05147287 */ /* 0x000fe20008800000 */
[----:B------:R-:W-:Y:S11]  /*45b0*/  ELECT P1, URZ, PT ;  /* 0x0000000000ff782f */ /* 0x000ff60003820000 */
[----:B------:R-:W-:Y:S02]  /*45c0*/  @!UPT UIADD3 URZ, UPT, UPT, URZ, URZ, URZ ;  /* 0x000000fffffff290 */ /* 0x000fe4000fffe0ff */
[----:B-----5:R-:W-:Y:S01]  /*45d0*/  @P1 R2UR.BROADCAST UR4, R2 ;  /* 0x00000000020412ca */ /* 0x020fe200008e0000 */
[----:B------:R-:W-:Y:S01]  /*45e0*/  @UP0 ULEA UR5, UR20, UR23, 0x3 ;  /* 0x0000001714050291 */ /* 0x000fe2000f8e18ff */
[----:B------:R-:W-:Y:S01]  /*45f0*/  LOP3.LUT R8, R8, UR6, RZ, 0x3c, !PT ;  /* 0x0000000608087c12 */ /* 0x000fe2000f8e3cff */
[----:B------:R-:W-:Y:S02]  /*4600*/  UIADD3 UR10, UPT, UPT, UR16, 0x40, URZ ;  /* 0x00000040100a7890 */ /* 0x000fe4000fffe0ff */
[----:B------:R-:W-:Y:S01]  /*4610*/  UIADD3 UR6, UPT, UPT, UR14, 0x40, URZ ;  /* 0x000000400e067890 */ /* 0x000fe2000fffe0ff */
[----:B--2---:R-:W-:Y:S01]  /*4620*/  @P0 SHF.L.U32 R0, R8, 0x1f, RZ ;  /* 0x0000001f08000819 */ /* 0x004fe200000006ff */
[----:B------:R-:W-:Y:S02]  /*4630*/  UIADD3 UR8, UPT, UPT, UR16, 0x80, URZ ;  /* 0x0000008010087890 */ /* 0x000fe4000fffe0ff */
[----:B------:R-:W-:Y:S01]  /*4640*/  UIADD3 UR12, UPT, UPT, UR16, 0xc0, URZ ;  /* 0x000000c0100c7890 */ /* 0x000fe2000fffe0ff */
[----:B------:R4:W2:Y:S01]  /*4650*/  @P0 SYNCS.PHASECHK.TRANS64.TRYWAIT P2, [UR5], R0 ;  /* 0x00000000ff0005a7 */ /* 0x0008a20008041105 */
[----:B------:R-:W-:Y:S11]  /*4660*/  ELECT P0, URZ, PT ;  /* 0x0000000000ff782f */ /* 0x000ff60003800000 */
[----:B------:R-:W-:Y:S02]  /*4670*/  @!UPT UIADD3 URZ, UPT, UPT, URZ, URZ, URZ ;  /* 0x000000fffffff290 */ /* 0x000fe4000fffe0ff */
[C---:B------:R-:W-:Y:S02]  /*4680*/  @P0 R2UR.BROADCAST UR18, R2.reuse ;  /* 0x00000000021202ca */ /* 0x040fe400008e0000 */
[----:B------:R-:W-:Y:S01]  /*4690*/  ELECT P0, URZ, PT ;  /* 0x0000000000ff782f */ /* 0x000fe20003800000 */
[----:B------:R-:W-:Y:S01]  /*46a0*/  UIADD3 UR21, UPT, UPT, UR21, -0x1, URZ ;  /* 0xffffffff15157890 */ /* 0x000fe2000fffe0ff */
[----:B------:R-:W-:Y:S01]  /*46b0*/  UMOV UR17, 0x20004020 ;  /* 0x2000402000117882 */ /* 0x000fe20000000000 */
[----:B------:R-:W-:Y:S01]  /*46c0*/  UMOV UR15, 0x20004020 ;  /* 0x20004020000f7882 */ /* 0x000fe20000000000 */
[----:B------:R-:W-:Y:S01]  /*46d0*/  UMOV UR11, 0x20004020 ;  /* 0x20004020000b7882 */ /* 0x000fe20000000000 */
[----:B------:R3:W-:Y:S01]  /*46e0*/  UTCHMMA.2CTA gdesc[UR14], gdesc[UR16], tmem[UR4], tmem[UR44], idesc[UR45], UP2 ;  /* 0x00ff2c100e0075ea */ /* 0x0007e20009200004 */
[----:B------:R-:W-:Y:S01]  /*46f0*/  UPLOP3.LUT UP2, UPT, UPT, UPT, UPT, 0x80, 0x8 ;  /* 0x000000000008789c */ /* 0x000fe20003f4f070 */
[----:B------:R-:W-:Y:S01]  /*4700*/  UMOV UR7, 0x20004020 ;  /* 0x2000402000077882 */ /* 0x000fe20000000000 */
[----:B------:R-:W-:Y:S03]  /*4710*/  UMOV UR9, 0x20004020 ;  /* 0x2000402000097882 */ /* 0x000fe60000000000 */
[----:B------:R1:W-:Y:S01]  /*4720*/  UTCHMMA.2CTA gdesc[UR6], gdesc[UR10], tmem[UR18], tmem[UR42], idesc[UR43], UPT ;  /* 0x00ff2a0a060075ea */ /* 0x0003e2000ba00012 */
[----:B------:R-:W-:Y:S01]  /*4730*/  UMOV UR5, 0x20004020 ;  /* 0x2000402000057882 */ /* 0x000fe20000000000 */
[----:B------:R-:W-:Y:S01]  /*4740*/  UMOV UR13, 0x20004020 ;  /* 0x20004020000d7882 */ /* 0x000fe20000000000 */
[----:B---3--:R-:W-:Y:S01]  /*4750*/  UIADD3 UR4, UPT, UPT, UR14, 0x80, URZ ;  /* 0x000000800e047890 */ /* 0x008fe2000fffe0ff */
[C---:B------:R-:W-:Y:S02]  /*4760*/  @P0 R2UR.BROADCAST UR15, R2.reuse ;  /* 0x00000000020f02ca */ /* 0x040fe400008e0000 */
[----:B------:R-:W-:Y:S11]  /*4770*/  ELECT P0, URZ, PT ;  /* 0x0000000000ff782f */ /* 0x000ff60003800000 */
[----:B------:R-:W-:Y:S02]  /*4780*/  @!UPT UIADD3 URZ, UPT, UPT, URZ, URZ, URZ ;  /* 0x000000fffffff290 */ /* 0x000fe4000fffe0ff */
[C---:B------:R-:W-:Y:S02]  /*4790*/  @P0 R2UR.BROADCAST UR17, R2.reuse ;  /* 0x00000000021102ca */ /* 0x040fe400008e0000 */
[----:B------:R-:W-:Y:S01]  /*47a0*/  ELECT P0, URZ, PT ;  /* 0x0000000000ff782f */ /* 0x000fe20003800000 */
[----:B-1----:R-:W-:Y:S02]  /*47b0*/  UIADD3 UR6, UPT, UPT, UR14, 0xc0, URZ ;  /* 0x000000c00e067890 */ /* 0x002fe4000fffe0ff */
[----:B------:R-:W-:Y:S01]  /*47c0*/  UIADD3 UR10, UPT, UPT, UR16, 0x100, URZ ;  /* 0x00000100100a7890 */ /* 0x000fe2000fffe0ff */
[----:B------:R1:W-:Y:S07]  /*47d0*/  UTCHMMA.2CTA gdesc[UR4], gdesc[UR8], tmem[UR15], tmem[UR40], idesc[UR41], UPT ;  /* 0x00ff2808040075ea */ /* 0x0003ee000ba0000f */
[----:B------:R3:W-:Y:S01]  /*47e0*/  UTCHMMA.2CTA gdesc[UR6], gdesc[UR12], tmem[UR17], tmem[UR38], idesc[UR39], UPT ;  /* 0x00ff260c060075ea */ /* 0x0007e2000ba00011 */
[----:B-1----:R-:W-:Y:S01]  /*47f0*/  UIADD3 UR4, UPT, UPT, UR14, 0x100, URZ ;  /* 0x000001000e047890 */ /* 0x002fe2000fffe0ff */
[C---:B------:R-:W-:Y:S02]  /*4800*/  @P0 R2UR.BROADCAST UR15, R2.reuse ;  /* 0x00000000020f02ca */ /* 0x040fe400008e0000 */
[----:B------:R-:W-:Y:S11]  /*4810*/  ELECT P0, URZ, PT ;  /* 0x0000000000ff782f */ /* 0x000ff60003800000 */
[----:B------:R-:W-:Y:S02]  /*4820*/  @!UPT UIADD3 URZ, UPT, UPT, URZ, URZ, URZ ;  /* 0x000000fffffff290 */ /* 0x000fe4000fffe0ff */
[C---:B---3--:R-:W-:Y:S01]  /*4830*/  @P0 R2UR.BROADCAST UR17, R2.reuse ;  /* 0x00000000021102ca */ /* 0x048fe200008e0000 */
[----:B------:R-:W-:Y:S02]  /*4840*/  UIADD3 UR8, UPT, UPT, UR16, 0x140, URZ ;  /* 0x0000014010087890 */ /* 0x000fe4000fffe0ff */
[----:B------:R-:W-:Y:S01]  /*4850*/  UIADD3 UR6, UPT, UPT, UR14, 0x140, URZ ;  /* 0x000001400e067890 */ /* 0x000fe2000fffe0ff */
[----:B------:R-:W-:Y:S01]  /*4860*/  ELECT P0, URZ, PT ;  /* 0x0000000000ff782f */ /* 0x000fe20003800000 */
[----:B------:R-:W-:Y:S01]  /*4870*/  UIADD3 UR12, UPT, UPT, UR16, 0x180, URZ ;  /* 0x00000180100c7890 */ /* 0x000fe2000fffe0ff */
[----:B------:R1:W-:Y:S07]  /*4880*/  UTCHMMA.2CTA gdesc[UR4], gdesc[UR10], tmem[UR15], tmem[UR36], idesc[UR37], UPT ;  /* 0x00ff240a040075ea */ /* 0x0003ee000ba0000f */
[----:B------:R3:W-:Y:S01]  /*4890*/  UTCHMMA.2CTA gdesc[UR6], gdesc[UR8], tmem[UR17], tmem[UR34], idesc[UR35], UPT ;  /* 0x00ff2208060075ea */ /* 0x0007e2000ba00011 */
[----:B-1----:R-:W-:Y:S03]  /*48a0*/  UIADD3 UR4, UPT, UPT, UR14, 0x180, URZ ;  /* 0x000001800e047890 */ /* 0x002fe6000fffe0ff */
[C---:B------:R-:W-:Y:S02]  /*48b0*/  @P0 R2UR.BROADCAST UR15, R2.reuse ;  /* 0x00000000020f02ca */ /* 0x040fe400008e0000 */
[----:B------:R-:W-:Y:S11]  /*48c0*/  ELECT P0, URZ, PT ;  /* 0x0000000000ff782f */ /* 0x000ff60003800000 */
[----:B------:R-:W-:Y:S02]  /*48d0*/  @!UPT UIADD3 URZ, UPT, UPT, URZ, URZ, URZ ;  /* 0x000000fffffff290 */ /* 0x000fe4000fffe0ff */
[----:B---3--:R-:W-:Y:S01]  /*48e0*/  @P0 R2UR.BROADCAST UR9, R2 ;  /* 0x00000000020902ca */ /* 0x008fe200008e0000 */
[----:B------:R-:W-:Y:S02]  /*48f0*/  UIADD3 UR10, UPT, UPT, UR16, 0x1c0, URZ ;  /* 0x000001c0100a7890 */ /* 0x000fe4000fffe0ff */
[----:B------:R-:W-:Y:S02]  /*4900*/  UIADD3 UR6, UPT, UPT, UR14, 0x1c0, URZ ;  /* 0x000001c00e067890 */ /* 0x000fe4000fffe0ff */
[----:B------:R-:W-:Y:S01]  /*4910*/  UIADD3 UR8, UPT, UPT, UR19, 0x40, URZ ;  /* 0x0000004013087890 */ /* 0x000fe2000fffe0ff */
[----:B------:R1:W-:Y:S07]  /*4920*/  UTCHMMA.2CTA gdesc[UR4], gdesc[UR12], tmem[UR15], tmem[UR32], idesc[UR33], UPT ;  /* 0x00ff200c040075ea */ /* 0x0003ee000ba0000f */
[----:B------:R4:W-:Y:S01]  /*4930*/  UTCHMMA.2CTA gdesc[UR6], gdesc[UR10], tmem[UR9], tmem[UR30], idesc[UR31], UPT ;  /* 0x00ff1e0a060075ea */ /* 0x0009e2000ba00009 */
[----:B------:R4:W-:Y:S01]  /*4940*/  UTCBAR.2CTA.MULTICAST [UR8], URZ, UR24 ;  /* 0x000000ff080073e9 */ /* 0x0009e20008200818 */
[----:B-1----:R-:W-:Y:S01]  /*4950*/  UMOV UR4, UR20 ;  /* 0x0000001400047c82 */ /* 0x002fe20008000000 */
[----:B--2---:R-:W-:Y:S05]  /*4960*/  BRA.U UP3, `(.L_x_72) ;  /* 0xfffffff903d07547 */ /* 0x004fea000b83ffff */
.L_x_69:
[----:B------:R-:W-:-:S09]  /*4970*/  UIADD3 UR4, UPT, UPT, UR28, 0xd0, URZ ;  /* 0x000000d01c047890 */ /* 0x000fd2000fffe0ff */
[----:B------:R3:W-:Y:S01]  /*4980*/  UTCBAR.2CTA.MULTICAST [UR4], URZ, UR47 ;  /* 0x000000ff040073e9 */ /* 0x0007e2000820082f */
[----:B------:R-:W-:Y:S02]  /*4990*/  NOP ;  /* 0x0000000000007918 */ /* 0x000fe40000000000 */
.L_x_68:
[----:B---3--:R-:W-:Y:S01]  /*49a0*/  UIADD3 UR4, UPT, UPT, UR27, 0x1, URZ ;  /* 0x000000011b047890 */ /* 0x008fe2000fffe0ff */
[----:B-1----:R-:W-:Y:S02]  /*49b0*/  LOP3.LUT P0, RZ, R6, 0x1, RZ, 0xc0, !PT ;  /* 0x0000000106ff7812 */ /* 0x002fe4000780c0ff */
[----:B------:R-:W-:Y:S01]  /*49c0*/  LOP3.LUT R10, R10, 0x1, RZ, 0x3c, !PT ;  /* 0x000000010a0a7812 */ /* 0x000fe200078e3cff */
[----:B------:R-:W-:-:S04]  /*49d0*/  UISETP.NE.AND UP0, UPT, UR4, 0x2, UPT ;  /* 0x000000020400788c */ /* 0x000fc8000bf05270 */
[----:B------:R-:W-:Y:S02]  /*49e0*/  USEL UR5, URZ, 0x1, UP0 ;  /* 0x00000001ff057887 */ /* 0x000fe40008000000 */
[----:B------:R-:W-:-:S04]  /*49f0*/  USEL UR27, UR4, URZ, UP0 ;  /* 0x000000ff041b7287 */ /* 0x000fc80008000000 */
[----:B------:R-:W-:Y:S01]  /*4a00*/  LOP3.LUT R11, R11, UR5, RZ, 0x3c, !PT ;  /* 0x000000050b0b7c12 */ /* 0x000fe2000f8e3cff */
[----:B------:R-:W-:Y:S07]  /*4a10*/  @P0 BRA `(.L_x_73) ;  /* 0xfffffff800300947 */ /* 0x000fee000383ffff */
[----:B----4-:R-:W1:Y:S01]  /*4a20*/  S2UR UR8, SR_CgaCtaId ;  /* 0x00000000000879c3 */ /* 0x010e620000008800 */
[----:B------:R-:W-:Y:S01]  /*4a30*/  ELECT P0, URZ, PT ;  /* 0x0000000000ff782f */ /* 0x000fe20003800000 */
[----:B--2---:R-:W-:Y:S01]  /*4a40*/  HFMA2 R0, -RZ, RZ, 0, 5.9604644775390625e-08 ;  /* 0x00000001ff007431 */ /* 0x004fe200000001ff */
[----:B------:R-:W-:-:S05]  /*4a50*/  UMOV UR4, 0x40 ;  /* 0x0000004000047882 */ /* 0x000fca0000000000 */
[----:B------:R-:W-:Y:S01]  /*4a60*/  UVIRTCOUNT.DEALLOC.SMPOOL 0x80 ;  /* 0x000000800000784c */ /* 0x000fe20000000000 */
[----:B------:R-:W-:Y:S02]  /*4a70*/  UISETP.NE.AND UP0, UPT, UR52, URZ, UPT ;  /* 0x000000ff3400728c */ /* 0x000fe4000bf05270 */
[----:B-1----:R-:W-:-:S09]  /*4a80*/  ULEA UR8, UR8, UR4, 0x18 ;  /* 0x0000000408087291 */ /* 0x002fd2000f8ec0ff */
[----:B------:R1:W-:Y:S01]  /*4a90*/  @P0 STS.U8 [UR8+0x1c], R0 ;  /* 0x00001c00ff000988 */ /* 0x0003e20008000008 */
[----:B------:R-:W-:Y:S05]  /*4aa0*/  BRA.U UP0, `(.L_x_74) ;  /* 0x0000000100587547 */ /* 0x000fea000b800000 */
[----:B------:R-:W-:Y:S01]  /*4ab0*/  UIADD3 UR5, UPT, UPT, UR23, 0xe0, URZ ;  /* 0x000000e017057890 */ /* 0x000fe2000fffe0ff */
[----:B------:R-:W-:-:S03]  /*4ac0*/  SHF.L.U32 R5, R11, 0x1f, RZ ;  /* 0x0000001f0b057819 */ /* 0x000fc600000006ff */
[----:B------:R-:W-:-:S09]  /*4ad0*/  ULEA UR4, UR27, UR5, 0x3 ;  /* 0x000000051b047291 */ /* 0x000fd2000f8e18ff */
[----:B------:R-:W2:Y:S02]  /*4ae0*/  SYNCS.PHASECHK.TRANS64.TRYWAIT P0, [UR4], R5 ;  /* 0x00000005ff0075a7 */ /* 0x000ea40008001104 */
[----:B--2---:R-:W-:Y:S05]  /*4af0*/  @!P0 BRA `(.L_x_75) ;  /* 0x0000005000908947 */ /* 0x004fea0003800000 */
.L_x_160:
[----:B------:R-:W-:-:S04]  /*4b00*/  UIADD3 UR4, UPT, UPT, UR27, 0x1, URZ ;  /* 0x000000011b047890 */ /* 0x000fc8000fffe0ff */
[----:B------:R-:W-:-:S04]  /*4b10*/  UISETP.NE.AND UP1, UPT, UR4, 0x2, UPT ;  /* 0x000000020400788c */ /* 0x000fc8000bf25270 */
[----:B------:R-:W-:Y:S02]  /*4b20*/  USEL UR6, URZ, 0x1, UP1 ;  /* 0x00000001ff067887 */ /* 0x000fe40008800000 */
[----:B------:R-:W-:-:S04]  /*4b30*/  USEL UR4, UR4, URZ, UP1 ;  /* 0x000000ff04047287 */ /* 0x000fc80008800000 */
[----:B------:R-:W-:Y:S01]  /*4b40*/  ULEA UR4, UR4, UR5, 0x3 ;  /* 0x0000000504047291 */ /* 0x000fe2000f8e18ff */
[----:B-1----:R-:W-:-:S04]  /*4b50*/  LOP3.LUT R5, R11, UR6, RZ, 0x3c, !PT ;  /* 0x000000060b057c12 */ /* 0x002fc8000f8e3cff */
[----:B------:R-:W-:Y:S01]  /*4b60*/  SHF.L.U32 R5, R5, 0x1f, RZ ;  /* 0x0000001f05057819 */ /* 0x000fe200000006ff */
[----:B------:R-:W-:-:S04]  /*4b70*/  IMAD.U32 R0, RZ, RZ, UR4 ;  /* 0x00000004ff007e24 */ /* 0x000fc8000f8e00ff */
[----:B------:R1:W2:Y:S03]  /*4b80*/  SYNCS.PHASECHK.TRANS64.TRYWAIT P0, [R0+URZ], R5 ;  /* 0x00000005000075a7 */ /* 0x0002a600080011ff */
[----:B--2---:R-:W-:Y:S05]  /*4b90*/  @!P0 NANOSLEEP.SYNCS 0x989680 ;  /* 0x009896800000895d */ /* 0x004fea0003900000 */
[----:B------:R-:W2:Y:S02]  /*4ba0*/  @!P0 SYNCS.PHASECHK.TRANS64 P0, [R0+URZ], R5 ;  /* 0x00000005000085a7 */ /* 0x000ea400080010ff */
[----:B--2---:R-:W-:Y:S05]  /*4bb0*/  @P0 BRA `(.L_x_76) ;  /* 0x0000000000200947 */ /* 0x004fea0003800000 */
.L_x_77:
[----:B--2---:R2:W3:Y:S02]  /*4bc0*/  SYNCS.PHASECHK.TRANS64.TRYWAIT P0, [R0+URZ], R5 ;  /* 0x00000005000075a7 */ /* 0x0044e400080011ff */
[----:B---3--:R-:W-:Y:S05]  /*4bd0*/  @!P0 NANOSLEEP.SYNCS 0x989680 ;  /* 0x009896800000895d */ /* 0x008fea0003900000 */
[----:B------:R-:W3:Y:S02]  /*4be0*/  @!P0 SYNCS.PHASECHK.TRANS64 P0, [R0+URZ], R5 ;  /* 0x00000005000085a7 */ /* 0x000ee400080010ff */
[----:B---3--:R-:W-:Y:S05]  /*4bf0*/  @!P0 BRA `(.L_x_77) ;  /* 0xfffffffc00f08947 */ /* 0x008fea000383ffff */
[----:B------:R-:W-:Y:S05]  /*4c00*/  BRA `(.L_x_76) ;  /* 0x00000000000c7947 */ /* 0x000fea0003800000 */
.L_x_74:
[----:B------:R-:W-:-:S04]  /*4c10*/  UIADD3 UR4, UPT, UPT, UR23, 0xf0, URZ ;  /* 0x000000f017047890 */ /* 0x000fc8000fffe0ff */
[----:B------:R-:W-:-:S09]  /*4c20*/  UPRMT UR4, UR51, 0x654, UR4 ;  /* 0x0000065433047896 */ /* 0x000fd20008000004 */
[----:B------:R-:W-:Y:S03]  /*4c30*/  SYNCS.ARRIVE.TRANS64.RED.A1T0 RZ, [UR4], RZ ;  /* 0x000000ffffff79a7 */ /* 0x000fe60008100404 */
.L_x_76:
[----:B-12---:R-:W-:Y:S01]  /*4c40*/  SHF.L.U32 R5, RZ, 0x1f, RZ ;  /* 0x0000001fff057819 */ /* 0x006fe200000006ff */
[----:B------:R-:W-:Y:S01]  /*4c50*/  UIADD3 UR4, UPT, UPT, UR23, 0xf0, URZ ;  /* 0x000000f017047890 */ /* 0x000fe2000fffe0ff */
[----:B------:R-:W-:Y:S02]  /*4c60*/  PLOP3.LUT P0, PT, PT, PT, UP0, 0x80, 0x8 ;  /* 0x000000000008781c */ /* 0x000fe40003f0f008 */
[----:B------:R-:W1:Y:S02]  /*4c70*/  SYNCS.PHASECHK.TRANS64.TRYWAIT P1, [UR23+0xf0], R5 ;  /* 0x0000f005ff0075a7 */ /* 0x000e640008021117 */
[----:B-1----:R-:W-:Y:S09]  /*4c80*/  @!P1 BRA `(.L_x_78) ;  /* 0x0000005000449947 */ /* 0x002ff20003800000 */
.L_x_162:
[----:B------:R-:W-:Y:S01]  /*4c90*/  @!UP0 UPRMT UR4, UR51, 0x654, UR4 ;  /* 0x0000065433048896 */ /* 0x000fe20008000004 */
[----:B------:R-:W-:Y:S01]  /*4ca0*/  LOP3.LUT R2, R3, 0xffff, RZ, 0xc0, !PT ;  /* 0x0000ffff03027812 */ /* 0x000fe200078ec0ff */
[----:B------:R-:W-:Y:S02]  /*4cb0*/  IMAD.MOV.U32 R3, RZ, RZ, 0xffff ;  /* 0x0000ffffff037424 */ /* 0x000fe400078e00ff */
[----:B-1----:R-:W-:Y:S01]  /*4cc0*/  IMAD.MOV.U32 R5, RZ, RZ, 0x1 ;  /* 0x00000001ff057424 */ /* 0x002fe200078e00ff */
[----:B------:R-:W-:-:S04]  /*4cd0*/  SHF.R.U32.HI R2, RZ, 0x5, R2 ;  /* 0x00000005ff027819 */ /* 0x000fc80000011602 */
[----:B------:R-:W-:Y:S01]  /*4ce0*/  @!P0 SYNCS.ARRIVE.TRANS64.RED.A1T0 RZ, [UR4], RZ ;  /* 0x000000ffffff89a7 */ /* 0x000fe20008100404 */
[----:B------:R-:W-:Y:S01]  /*4cf0*/  NOP ;  /* 0x0000000000007918 */ /* 0x000fe20000000000 */
[----:B------:R-:W1:Y:S01]  /*4d00*/  LDS R0, [UR8+0x14] ;  /* 0x00001408ff007984 */ /* 0x000e620008000800 */
[-C--:B------:R-:W-:Y:S02]  /*4d10*/  SHF.L.U32 R3, R3, R2.reuse, RZ ;  /* 0x0000000203037219 */ /* 0x080fe400000006ff */
[----:B------:R-:W-:Y:S02]  /*4d20*/  SHF.L.U32 R5, R5, R2, RZ ;  /* 0x0000000205057219 */ /* 0x000fe400000006ff */
[----:B-1----:R-:W-:-:S04]  /*4d30*/  LOP3.LUT R0, R0, R3, RZ, 0xc0, !PT ;  /* 0x0000000300007212 */ /* 0x002fc800078ec0ff */
[----:B------:R-:W-:-:S13]  /*4d40*/  ISETP.NE.AND P0, PT, R0, R3, PT ;  /* 0x000000030000720c */ /* 0x000fda0003f05270 */
[----:B------:R-:W-:Y:S05]  /*4d50*/  @P0 BRA `(.L_x_79) ;  /* 0x00000000005c0947 */ /* 0x000fea0003800000 */
[----:B------:R-:W1:Y:S02]  /*4d60*/  LDS R0, [UR8+0x18] ;  /* 0x00001808ff007984 */ /* 0x000e640008000800 */
[----:B-1----:R-:W-:-:S04]  /*4d70*/  LOP3.LUT R0, R0, R5, RZ, 0xc0, !PT ;  /* 0x0000000500007212 */ /* 0x002fc800078ec0ff */
[----:B------:R-:W-:-:S13]  /*4d80*/  ISETP.NE.AND P0, PT, R0, R5, PT ;  /* 0x000000050000720c */ /* 0x000fda0003f05270 */
[----:B------:R-:W-:Y:S05]  /*4d90*/  @P0 BRA `(.L_x_80) ;  /* 0x0000000000400947 */ /* 0x000fea0003800000 */
[----:B------:R-:W-:Y:S01]  /*4da0*/  R2UR UR4, R3 ;  /* 0x00000000030472ca */ /* 0x000fe200000e0000 */
[----:B------:R-:W1:Y:S01]  /*4db0*/  S2R R2, SR_LANEID ;  /* 0x0000000000027919 */ /* 0x000e620000000000 */
[----:B------:R-:W-:-:S04]  /*4dc0*/  LOP3.LUT R5, RZ, R5, RZ, 0x33, !PT ;  /* 0x00000005ff057212 */ /* 0x000fc800078e33ff */
[----:B------:R-:W2:Y:S07]  /*4dd0*/  REDUX UR6, R5 ;  /* 0x00000000050673c4 */ /* 0x000eae0000000000 */
[----:B------:R-:W-:-:S03]  /*4de0*/  ULOP3.LUT UR5, URZ, UR4, URZ, 0x33, !UPT ;  /* 0x00000004ff057292 */ /* 0x000fc6000f8e33ff */
[----:B------:R-:W-:Y:S02]  /*4df0*/  VOTEU.ANY UR4, UPT, PT ;  /* 0x0000000000047886 */ /* 0x000fe400038e0100 */
[----:B------:R-:W-:Y:S01]  /*4e00*/  UFLO.U32 UR4, UR4 ;  /* 0x00000004000472bd */ /* 0x000fe200080e0000 */
[----:B------:R-:W-:-:S04]  /*4e10*/  IMAD.U32 R0, RZ, RZ, UR5 ;  /* 0x00000005ff007e24 */ /* 0x000fc8000f8e00ff */
[----:B------:R-:W3:Y:S02]  /*4e20*/  REDUX UR7, R0 ;  /* 0x00000000000773c4 */ /* 0x000ee40000000000 */
[----:B------:R4:W-:Y:S01]  /*4e30*/  UTCATOMSWS.AND URZ, UR5 ;  /* 0x0000000500ff79e3 */ /* 0x0009e20008000000 */
[----:B-1----:R-:W-:Y:S01]  /*4e40*/  ISETP.EQ.U32.AND P0, PT, R2, UR4, PT ;  /* 0x0000000402007c0c */ /* 0x002fe2000bf02070 */
[----:B--2---:R-:W-:Y:S02]  /*4e50*/  IMAD.U32 R2, RZ, RZ, UR6 ;  /* 0x00000006ff027e24 */ /* 0x004fe4000f8e00ff */
[----:B---3--:R-:W-:-:S10]  /*4e60*/  IMAD.U32 R3, RZ, RZ, UR7 ;  /* 0x00000007ff037e24 */ /* 0x008fd4000f8e00ff */
[----:B------:R4:W-:Y:S04]  /*4e70*/  @P0 ATOMS.AND RZ, [UR8+0x14], R3 ;  /* 0x00001403ffff098c */ /* 0x0009e8000a800008 */
[----:B------:R4:W-:Y:S01]  /*4e80*/  @P0 ATOMS.AND RZ, [UR8+0x18], R2 ;  /* 0x00001802ffff098c */ /* 0x0009e2000a800008 */
[----:B------:R-:W-:Y:S05]  /*4e90*/  BRA `(.L_x_81) ;  /* 0x0000000000147947 */ /* 0x000fea0003800000 */
.L_x_80:
[----:B------:R-:W-:Y:S02]  /*4ea0*/  MOV R2, 0x4ec0 ;  /* 0x00004ec000027802 */ /* 0x000fe40000000f00 */
[----:B-----5:R-:W-:Y:S05]  /*4eb0*/  CALL.REL.NOINC `($__internal_0_$__cuda_sm10x_tcgen05_guardrail_trap_col_being_dealloced_not_returned_by_alloc) ;  /* 0x0000005000b47944 */ /* 0x020fea0003c00000 */
[----:B------:R-:W-:Y:S05]  /*4ec0*/  BRA `(.L_x_81) ;  /* 0x0000000000087947 */ /* 0x000fea0003800000 */
.L_x_79:
[----:B------:R-:W-:Y:S02]  /*4ed0*/  MOV R2, 0x4ef0 ;  /* 0x00004ef000027802 */ /* 0x000fe40000000f00 */
[----:B-----5:R-:W-:Y:S05]  /*4ee0*/  CALL.REL.NOINC `($__internal_2_$__cuda_sm10x_tcgen05_guardrail_trap_unallocated_columns_being_dealloced) ;  /* 0x0000005000c07944 */ /* 0x020fea0003c00000 */
.L_x_81:
[----:B------:R-:W-:Y:S01]  /*4ef0*/  NOP ;  /* 0x0000000000007918 */ /* 0x000fe20000000000 */
[----:B----4-:R-:W-:Y:S05]  /*4f00*/  EXIT ;  /* 0x000000000000794d */ /* 0x010fea0003800000 */
.L_x_53:
[----:B------:R-:W2:Y:S01]  /*4f10*/  LDCU UR5, c[0x0][0x384] ;  /* 0x00007080ff0577ac */ /* 0x000ea20008000800 */
[----:B------:R-:W-:Y:S02]  /*4f20*/  UISETP.NE.OR UP0, UPT, UR19, 0x3, !UP3 ;  /* 0x000000031300788c */ /* 0x000fe4000df05670 */
[----:B--2---:R-:W-:-:S07]  /*4f30*/  UIADD3 UR5, UPT, UPT, UR5, 0x3f, URZ ;  /* 0x0000003f05057890 */ /* 0x004fce000fffe0ff */
[----:B------:R-:W-:Y:S05]  /*4f40*/  BRA.U UP0, `(.L_x_82) ;  /* 0x0000001500e87547 */ /* 0x000fea000b800000 */
[----:B------:R-:W2:Y:S01]  /*4f50*/  LDCU UR51, c[0x0][0x388] ;  /* 0x00007100ff3377ac */ /* 0x000ea20008000800 */
[----:B------:R-:W3:Y:S01]  /*4f60*/  S2UR UR9, SR_CgaCtaId ;  /* 0x00000000000979c3 */ /* 0x000ee20000008800 */
[----:B------:R-:W-:Y:S01]  /*4f70*/  IMAD.MOV.U32 R10, RZ, RZ, 0x1 ;  /* 0x00000001ff0a7424 */ /* 0x000fe200078e00ff */
[----:B------:R-:W-:Y:S01]  /*4f80*/  USHF.R.S32.HI UR4, URZ, 0x1f, UR5 ;  /* 0x0000001fff047899 */ /* 0x000fe20008011405 */
[----:B------:R-:W-:Y:S01]  /*4f90*/  IMAD.MOV.U32 R8, RZ, RZ, RZ ;  /* 0x000000ffff087224 */ /* 0x000fe200078e00ff */
[----:B------:R-:W-:Y:S01]  /*4fa0*/  UMOV UR27, 0x400 ;  /* 0x00000400001b7882 */ /* 0x000fe20000000000 */
[----:B------:R-:W4:Y:S03]  /*4fb0*/  LDCU UR38, c[0x0][0x370] ;  /* 0x00006e00ff2677ac */ /* 0x000f260008000800 */
[----:B------:R-:W1:Y:S01]  /*4fc0*/  LDC.64 R14, c[0x0][0x348] ;  /* 0x0000d200ff0e7b82 */ /* 0x000e620000000a00 */
[----:B------:R-:W-:Y:S01]  /*4fd0*/  ULEA.HI UR4, UR4, UR5, URZ, 0x6 ;  /* 0x0000000504047291 */ /* 0x000fe2000f8f30ff */
[----:B------:R-:W4:Y:S03]  /*4fe0*/  LDCU.128 UR40, c[0x0][0xc10] ;  /* 0x00018200ff2877ac */ /* 0x000f260008000c00 */
[----:B------:R-:W-:Y:S01]  /*4ff0*/  USHF.R.S32.HI UR31, URZ, 0x6, UR4 ;  /* 0x00000006ff1f7899 */ /* 0x000fe20008011404 */
[----:B--2---:R-:W-:Y:S01]  /*5000*/  IMAD.U32 R0, RZ, RZ, UR51 ;  /* 0x00000033ff007e24 */ /* 0x004fe2000f8e00ff */
[----:B------:R-:W2:Y:S04]  /*5010*/  LDCU UR37, c[0x0][0x374] ;  /* 0x00006e80ff2577ac */ /* 0x000ea80008000800 */
[----:B------:R-:W-:Y:S01]  /*5020*/  IMAD.U32 R3, RZ, RZ, UR31 ;  /* 0x0000001fff037e24 */ /* 0x000fe2000f8e00ff */
[----:B------:R-:W-:Y:S01]  /*5030*/  IABS R0, R0 ;  /* 0x0000000000007213 */ /* 0x000fe20000000000 */
[----:B------:R-:W4:Y:S03]  /*5040*/  LDCU.64 UR4, c[0x0][0x988] ;  /* 0x00013100ff0477ac */ /* 0x000f260008000a00 */
[----:B------:R-:W-:Y:S01]  /*5050*/  IABS R2, R3 ;  /* 0x0000000300027213 */ /* 0x000fe20000000000 */
[----:B---3--:R-:W-:Y:S01]  /*5060*/  ULEA UR27, UR9, UR27, 0x18 ;  /* 0x0000001b091b7291 */ /* 0x008fe2000f8ec0ff */
[----:B------:R-:W-:Y:S01]  /*5070*/  R2UR UR29, R0 ;  /* 0x00000000001d72ca */ /* 0x000fe200000e0000 */
[----:B------:R-:W3:Y:S01]  /*5080*/  LDCU.64 UR32, c[0x0][0x990] ;  /* 0x00013200ff2077ac */ /* 0x000ee20008000a00 */
[----:B------:R-:W-:-:S02]  /*5090*/  R2UR UR30, R2 ;  /* 0x00000000021e72ca */ /* 0x000fc400000e0000 */
[----:B------:R-:W-:Y:S01]  /*50a0*/  IABS R3, R3 ;  /* 0x0000000300037213 */ /* 0x000fe20000000000 */
[----:B------:R-:W1:Y:S01]  /*50b0*/  LDCU UR26, c[0x0][0xc0c] ;  /* 0x00018180ff1a77ac */ /* 0x000e620008000800 */
[----:B------:R-:W1:Y:S03]  /*50c0*/  LDCU UR52, c[0x0][0xc20] ;  /* 0x00018400ff3477ac */ /* 0x000e660008000800 */
[----:B------:R-:W-:-:S04]  /*50d0*/  IMAD.MOV R3, RZ, RZ, -R3 ;  /* 0x000000ffff037224 */ /* 0x000fc800078e0a03 */
[----:B------:R-:W3:Y:S01]  /*50e0*/  I2F.RP R4, UR29 ;  /* 0x0000001d00047d06 */ /* 0x000ee20008209400 */
[----:B----4-:R-:W-:Y:S01]  /*50f0*/  UISETP.NE.U32.AND UP0, UPT, UR4, URZ, UPT ;  /* 0x000000ff0400728c */ /* 0x010fe2000bf05070 */
[----:B------:R-:W-:Y:S01]  /*5100*/  R2UR UR49, R3 ;  /* 0x00000000033172ca */ /* 0x000fe200000e0000 */
[----:B------:R-:W4:Y:S01]  /*5110*/  LDCU UR4, c[0x0][0xc30] ;  /* 0x00018600ff0477ac */ /* 0x000f220008000800 */
[----:B------:R-:W4:Y:S04]  /*5120*/  LDCU UR36, c[0x0][0x38c] ;  /* 0x00007180ff2477ac */ /* 0x000f280008000800 */
[----:B------:R-:W1:Y:S01]  /*5130*/  I2F.RP R2, UR30 ;  /* 0x0000001e00027d06 */ /* 0x000e620008209400 */
[----:B------:R-:W-:Y:S02]  /*5140*/  UISETP.NE.AND.EX UP6, UPT, UR5, URZ, UPT, UP0 ;  /* 0x000000ff0500728c */ /* 0x000fe4000bfc5300 */
[----:B------:R-:W-:-:S02]  /*5150*/  UIMAD.WIDE.U32 UR10, UR38, UR40, URZ ;  /* 0x00000028260a72a5 */ /* 0x000fc4000f8e00ff */
[----:B--2---:R-:W-:-:S03]  /*5160*/  UIMAD.WIDE.U32 UR14, UR37, UR43, URZ ;  /* 0x0000002b250e72a5 */ /* 0x004fc6000f8e00ff */
[----:B---3--:R-:W2:Y:S01]  /*5170*/  MUFU.RCP R0, R4 ;  /* 0x0000000400007308 */ /* 0x008ea20000001000 */
[----:B------:R-:W-:Y:S01]  /*5180*/  UMOV UR8, URZ ;  /* 0x000000ff00087c82 */ /* 0x000fe20008000000 */
[----:B------:R-:W-:Y:S02]  /*5190*/  UISETP.NE.AND UP0, UPT, UR39, 0x1, UPT ;  /* 0x000000012700788c */ /* 0x000fe4000bf05270 */
[----:B------:R-:W-:Y:S02]  /*51a0*/  UISETP.NE.U32.AND UP0, UPT, UR32, URZ, UPT ;  /* 0x000000ff2000728c */ /* 0x000fe4000bf05070 */
[----:B------:R-:W-:Y:S02]  /*51b0*/  UIADD3 UR48, UPT, UPT, UR27, 0xc8, URZ ;  /* 0x000000c81b307890 */ /* 0x000fe4000fffe0ff */
[----:B-1----:R-:W1:Y:S01]  /*51c0*/  MUFU.RCP R2, R2 ;  /* 0x0000000200027308 */ /* 0x002e620000001000 */
[----:B------:R-:W-:Y:S02]  /*51d0*/  UISETP.GE.AND UP3, UPT, UR39, 0x1, UPT ;  /* 0x000000012700788c */ /* 0x000fe4000bf66270 */
[----:B------:R-:W-:Y:S01]  /*51e0*/  UISETP.NE.AND.EX UP4, UPT, UR33, URZ, UPT, UP0 ;  /* 0x000000ff2100728c */ /* 0x000fe2000bf85300 */
[----:B------:R-:W-:Y:S01]  /*51f0*/  UMOV UR47, UR11 ;  /* 0x0000000b002f7c82 */ /* 0x000fe20008000000 */
[----:B------:R-:W-:Y:S01]  /*5200*/  UMOV UR46, UR15 ;  /* 0x0000000f002e7c82 */ /* 0x000fe20008000000 */
[----:B------:R-:W-:Y:S01]  /*5210*/  UISETP.NE.AND UP3, UPT, UR26, 0x1, UPT ;  /* 0x000000011a00788c */ /* 0x000fe2000bf65270 */
[----:B--2---:R-:W-:Y:S01]  /*5220*/  VIADD R0, R0, 0xffffffe ;  /* 0x0ffffffe00007836 */ /* 0x004fe20000000000 */
[----:B------:R-:W-:-:S02]  /*5230*/  UISETP.NE.AND UP0, UPT, UR42, 0x1, UPT ;  /* 0x000000012a00788c */ /* 0x000fc4000bf05270 */
[----:B------:R-:W-:Y:S01]  /*5240*/  UISETP.NE.AND UP5, UPT, UR51, URZ, UPT ;  /* 0x000000ff3300728c */ /* 0x000fe2000bfa5270 */
[----:B------:R-:W-:Y:S02]  /*5250*/  UMOV UR28, URZ ;  /* 0x000000ff001c7c82 */ /* 0x000fe40008000000 */
[----:B------:R-:W2:Y:S01]  /*5260*/  F2I.FTZ.U32.TRUNC.NTZ R0, R0 ;  /* 0x0000000000007305 */ /* 0x000ea2000021f000 */
[----:B------:R-:W-:Y:S01]  /*5270*/  UPLOP3.LUT UP2, UPT, UPT, UPT, UPT, 0x40, 0x4 ;  /* 0x000000000004789c */ /* 0x000fe20003f4e870 */
[----:B-1----:R-:W-:Y:S01]  /*5280*/  VIADD R2, R2, 0xffffffe ;  /* 0x0ffffffe02027836 */ /* 0x002fe20000000000 */
[----:B------:R-:W1:Y:S01]  /*5290*/  LDCU.64 UR24, c[0x0][0xc28] ;  /* 0x00018500ff1877ac */ /* 0x000e620008000a00 */
[----:B------:R-:W-:-:S04]  /*52a0*/  UPRMT UR48, URZ, 0x654, UR48 ;  /* 0x00000654ff307896 */ /* 0x000fc80008000030 */
[----:B------:R-:W3:Y:S01]  /*52b0*/  F2I.FTZ.U32.TRUNC.NTZ R2, R2 ;  /* 0x0000000200027305 */ /* 0x000ee2000021f000 */
[----:B------:R-:W-:Y:S02]  /*52c0*/  USHF.R.U32.HI UR47, URZ, UR41, UR47 ;  /* 0x00000029ff2f7299 */ /* 0x000fe4000801162f */
[----:B------:R-:W-:Y:S02]  /*52d0*/  USHF.R.U32.HI UR46, URZ, UR52, UR46 ;  /* 0x00000034ff2e7299 */ /* 0x000fe4000801162e */
[----:B----4-:R-:W-:Y:S01]  /*52e0*/  UISETP.NE.AND UP3, UPT, UR4, 0x1, UPT ;  /* 0x000000010400788c */ /* 0x010fe2000bf65270 */
[----:B--2---:R-:W-:Y:S01]  /*52f0*/  R2UR UR7, R0 ;  /* 0x00000000000772ca */ /* 0x004fe200000e0000 */
[----:B------:R-:W-:Y:S02]  /*5300*/  UISETP.NE.AND UP0, UPT, UR36, URZ, UPT ;  /* 0x000000ff2400728c */ /* 0x000fe4000bf05270 */
[----:B------:R-:W-:Y:S01]  /*5310*/  UISETP.NE.AND UP5, UPT, UR31, URZ, UPT ;  /* 0x000000ff1f00728c */ /* 0x000fe2000bfa5270 */
[----:B---3--:R-:W-:Y:S01]  /*5320*/  R2UR UR9, R2 ;  /* 0x00000000020972ca */ /* 0x008fe200000e0000 */
[----:B------:R-:W-:-:S08]  /*5330*/  IMAD.MOV.U32 R2, RZ, RZ, 0x2000 ;  /* 0x00002000ff027424 */ /* 0x000fd000078e00ff */
[----:B------:R-:W-:-:S04]  /*5340*/  UIADD3 UR5, UPT, UPT, URZ, -UR7, URZ ;  /* 0x80000007ff057290 */ /* 0x000fc8000fffe0ff */
[----:B------:R-:W-:Y:S02]  /*5350*/  UIMAD UR5, UR5, UR29, URZ ;  /* 0x0000001d050572a4 */ /* 0x000fe4000f8e02ff */
[----:B------:R-:W-:-:S04]  /*5360*/  UIADD3 UR6, UPT, UPT, URZ, -UR9, URZ ;  /* 0x80000009ff067290 */ /* 0x000fc8000fffe0ff */
[----:B------:R-:W-:-:S03]  /*5370*/  UIMAD UR12, UR6, UR30, URZ ;  /* 0x0000001e060c72a4 */ /* 0x000fc6000f8e02ff */
[----:B------:R-:W-:Y:S01]  /*5380*/  UMOV UR6, URZ ;  /* 0x000000ff00067c82 */ /* 0x000fe20008000000 */
[----:B------:R-:W-:Y:S02]  /*5390*/  UIMAD.WIDE.U32 UR8, UR9, UR12, UR8 ;  /* 0x0000000c090872a5 */ /* 0x000fe4000f8e0008 */
[----:B------:R-:W-:-:S07]  /*53a0*/  UIMAD.WIDE.U32 UR44, UR7, UR5, UR6 ;  /* 0x00000005072c72a5 */ /* 0x000fce000f8e0006 */
[----:B------:R-:W-:Y:S01]  /*53b0*/  UMOV UR44, UR45 ;  /* 0x0000002d002c7c82 */ /* 0x000fe20008000000 */
[----:B-1----:R-:W-:-:S05]  /*53c0*/  UMOV UR45, UR9 ;  /* 0x00000009002d7c82 */ /* 0x002fca0008000000 */
.L_x_91:
[----:B------:R-:W-:Y:S04]  /*53d0*/  SHF.L.U32 R3, R8, 0x1f, RZ ;  /* 0x0000001f08037819 */ /* 0x000fe800000006ff */
[----:B------:R-:W1:Y:S02]  /*53e0*/  SYNCS.PHASECHK.TRANS64.TRYWAIT P0, [UR27+0xc0], R3 ;  /* 0x0000c003ff0075a7 */ /* 0x000e64000800111b */
[----:B-1-3--:R-:W-:Y:S05]  /*53f0*/  @!P0 BRA `(.L_x_83) ;  /* 0x0000004800808947 */ /* 0x00afea0003800000 */
.L_x_164:
[----:B------:R-:W2:Y:S01]  /*5400*/  LDS.128 R4, [UR27+0x100] ;  /* 0x0001001bff047984 */ /* 0x000ea20008000c00 */
[----:B------:R-:W-:Y:S01]  /*5410*/  @!PT LDS RZ, [RZ] ;  /* 0x00000000fffff984 */ /* 0x000fe20000000800 */
[----:B------:R-:W-:Y:S01]  /*5420*/  @!PT LDS RZ, [RZ] ;  /* 0x00000000fffff984 */ /* 0x000fe20000000800 */
[----:B------:R-:W-:Y:S01]  /*5430*/  @!PT LDS RZ, [RZ] ;  /* 0x00000000fffff984 */ /* 0x000fe20000000800 */
[----:B------:R-:W-:Y:S01]  /*5440*/  @!PT LDS RZ, [RZ] ;  /* 0x00000000fffff984 */ /* 0x000fe20000000800 */
[----:B------:R3:W-:Y:S06]  /*5450*/  MEMBAR.ALL.CTA ;  /* 0x0000000000007992 */ /* 0x0007ec0000008000 */
[----:B---3--:R-:W3:Y:S02]  /*5460*/  FENCE.VIEW.ASYNC.S ;  /* 0x00000000000073c6 */ /* 0x008ee40000000000 */
[----:B---3--:R-:W-:Y:S01]  /*5470*/  SYNCS.ARRIVE.TRANS64.RED.A1T0 RZ, [UR48], RZ ;  /* 0x000000ffffff79a7 */ /* 0x008fe20008100430 */
[----:B--2---:R-:W-:Y:S11]  /*5480*/  LOP3.LUT P0, RZ, R6, 0x1, RZ, 0xc0, !PT ;  /* 0x0000000106ff7812 */ /* 0x004ff6000780c0ff */
[----:B------:R-:W-:Y:S02]  /*5490*/  @!UPT UIADD3 URZ, UPT, UPT, URZ, URZ, URZ ;  /* 0x000000fffffff290 */ /* 0x000fe4000fffe0ff */
[----:B------:R-:W-:Y:S01]  /*54a0*/  VOTEU.ANY UP0, P0 ;  /* 0x0000000000ff7886 */ /* 0x000fe20000000100 */
[----:B------:R-:W-:Y:S11]  /*54b0*/  PLOP3.LUT P0, PT, PT, PT, UP0, 0x80, 0x8 ;  /* 0x000000000008781c */ /* 0x000ff60003f0f008 */
[----:B------:R-:W-:Y:S02]  /*54c0*/  @!UPT UIADD3 URZ, UPT, UPT, URZ, URZ, URZ ;  /* 0x000000fffffff290 */ /* 0x000fe4000fffe0ff */
[----:B-1----:R-:W-:Y:S02]  /*54d0*/  @P0 MOV R3, R4 ;  /* 0x0000000400030202 */ /* 0x002fe40000000f00 */
[----:B------:R-:W-:Y:S02]  /*54e0*/  @P0 LOP3.LUT R0, R5, 0xffff, RZ, 0xc0, !PT ;  /* 0x0000ffff05000812 */ /* 0x000fe400078ec0ff */
[----:B------:R-:W-:Y:S02]  /*54f0*/  @P0 R2UR UR5, R3 ;  /* 0x00000000030502ca */ /* 0x000fe400000e0000 */
[----:B------:R-:W-:Y:S11]  /*5500*/  @P0 R2UR UR4, R0 ;  /* 0x00000000000402ca */ /* 0x000ff600000e0000 */
[----:B------:R-:W-:Y:S02]  /*5510*/  @UP0 UMOV UR23, UR5 ;  /* 0x0000000500170c82 */ /* 0x000fe40008000000 */
[----:B------:R-:W-:Y:S01]  /*5520*/  @UP0 UMOV UR15, UR4 ;  /* 0x00000004000f0c82 */ /* 0x000fe20008000000 */
[----:B------:R-:W-:Y:S09]  /*5530*/  UISETP.GE.AND UP0, UPT, UR39, 0x1, UPT ;  /* 0x000000012700788c */ /* 0x000ff2000bf06270 */
[----:B------:R-:W-:Y:S05]  /*5540*/  BRA.U !UP0, `(.L_x_84) ;  /* 0x0000000108c07547 */ /* 0x000fea000b800000 */
[----:B------:R-:W-:Y:S02]  /*5550*/  UP2UR UR14, UPR, URZ, 0x4 ;  /* 0x00000004ff0e7883 */ /* 0x000fe40008000000 */
[----:B------:R-:W-:Y:S02]  /*5560*/  UISETP.NE.AND UP2, UPT, UR42, 0x1, UPT ;  /* 0x000000012a00788c */ /* 0x000fe4000bf45270 */
[----:B------:R-:W-:Y:S02]  /*5570*/  UIMAD.WIDE.U32 UR6, UR15, UR43, URZ ;  /* 0x0000002b0f0672a5 */ /* 0x000fe4000f8e00ff */
[----:B------:R-:W-:Y:S02]  /*5580*/  UIMAD.WIDE.U32 UR10, UR23, UR40, URZ ;  /* 0x00000028170a72a5 */ /* 0x000fe4000f8e00ff */
[----:B------:R-:W-:Y:S02]  /*5590*/  USEL UR4, UR37, UR46, !UP2 ;  /* 0x0000002e25047287 */ /* 0x000fe4000d000000 */
[----:B------:R-:W-:Y:S02]  /*55a0*/  UISETP.NE.AND UP0, UPT, UR26, 0x1, UPT ;  /* 0x000000011a00788c */ /* 0x000fe4000bf05270 */
[----:B------:R-:W-:Y:S02]  /*55b0*/  UP2UR UR19, UPR, URZ, 0x2 ;  /* 0x00000002ff137883 */ /* 0x000fe40008000000 */
[----:B------:R-:W-:Y:S02]  /*55c0*/  UISETP.NE.AND UP1, UPT, UR39, 0x1, UPT ;  /* 0x000000012700788c */ /* 0x000fe4000bf25270 */
[----:B------:R-:W-:Y:S02]  /*55d0*/  UIMAD.WIDE.U32 UR12, UR4, UR24, URZ ;  /* 0x00000018040c72a5 */ /* 0x000fe4000f8e00ff */
[----:B------:R-:W-:Y:S01]  /*55e0*/  USEL UR9, UR38, UR47, !UP0 ;  /* 0x0000002f26097287 */ /* 0x000fe2000c000000 */
[----:B------:R-:W-:Y:S01]  /*55f0*/  UMOV UR6, UR7 ;  /* 0x0000000700067c82 */ /* 0x000fe20008000000 */
[----:B------:R-:W-:Y:S01]  /*5600*/  UMOV UR5, UR11 ;  /* 0x0000000b00057c82 */ /* 0x000fe20008000000 */
[----:B------:R-:W-:Y:S02]  /*5610*/  USHF.R.U32.HI UR7, URZ, UR52, UR6 ;  /* 0x00000034ff077299 */ /* 0x000fe40008011606 */
[----:B------:R-:W-:Y:S02]  /*5620*/  USHF.R.U32.HI UR6, URZ, UR41, UR5 ;  /* 0x00000029ff067299 */ /* 0x000fe40008011605 */
[----:B------:R-:W-:Y:S02]  /*5630*/  UIMAD.WIDE.U32 UR16, UR9, UR24, URZ ;  /* 0x00000018091072a5 */ /* 0x000fe4000f8e00ff */
[----:B------:R-:W-:Y:S02]  /*5640*/  USEL UR8, UR15, UR7, !UP2 ;  /* 0x000000070f087287 */ /* 0x000fe4000d000000 */
[----:B------:R-:W-:Y:S02]  /*5650*/  UISETP.NE.AND UP2, UPT, UR14, URZ, UPT ;  /* 0x000000ff0e00728c */ /* 0x000fe4000bf45270 */
[----:B------:R-:W-:Y:S01]  /*5660*/  UIMAD.WIDE.U32 UR10, UR8, UR24, URZ ;  /* 0x00000018080a72a5 */ /* 0x000fe2000f8e00ff */
[----:B------:R-:W-:Y:S02]  /*5670*/  UMOV UR5, UR13 ;  /* 0x0000000d00057c82 */ /* 0x000fe40008000000 */
[----:B------:R-:W-:Y:S03]  /*5680*/  @UP1 USHF.R.U32.HI UR4, URZ, UR25, UR5 ;  /* 0x00000019ff041299 */ /* 0x000fe60008011605 */
[----:B------:R-:W-:Y:S01]  /*5690*/  UMOV UR5, UR17 ;  /* 0x0000001100057c82 */ /* 0x000fe20008000000 */
[----:B------:R-:W-:Y:S02]  /*56a0*/  UIMAD UR4, UR39, UR4, URZ ;  /* 0x00000004270472a4 */ /* 0x000fe4000f8e02ff */
[----:B------:R-:W-:Y:S02]  /*56b0*/  @UP1 USHF.R.U32.HI UR9, URZ, UR25, UR5 ;  /* 0x00000019ff091299 */ /* 0x000fe40008011605 */
[----:B------:R-:W-:Y:S02]  /*56c0*/  USEL UR5, UR23, UR6, !UP0 ;  /* 0x0000000617057287 */ /* 0x000fe4000c000000 */
[----:B------:R-:W-:Y:S02]  /*56d0*/  UIMAD UR6, UR39, UR9, URZ ;  /* 0x00000009270672a4 */ /* 0x000fe4000f8e02ff */
[----:B------:R-:W-:Y:S03]  /*56e0*/  UISETP.GE.AND UP0, UPT, UR8, UR4, UPT ;  /* 0x000000040800728c */ /* 0x000fe6000bf06270 */
[----:B------:R-:W-:Y:S01]  /*56f0*/  UMOV UR4, UR11 ;  /* 0x0000000b00047c82 */ /* 0x000fe20008000000 */
[----:B------:R-:W-:Y:S02]  /*5700*/  UISETP.GE.OR UP0, UPT, UR5, UR6, UP0 ;  /* 0x000000060500728c */ /* 0x000fe40008706670 */
[----:B------:R-:W-:Y:S02]  /*5710*/  USHF.R.U32.HI UR4, URZ, UR25, UR4 ;  /* 0x00000019ff047299 */ /* 0x000fe40008011604 */
[----:B------:R-:W-:Y:S02]  /*5720*/  UIMAD.WIDE.U32 UR6, UR5, UR24, URZ ;  /* 0x00000018050672a5 */ /* 0x000fe4000f8e00ff */
[----:B------:R-:W-:Y:S04]  /*5730*/  USEL UR10, UR8, UR4, !UP1 ;  /* 0x00000004080a7287 */ /* 0x000fe8000c800000 */
[----:B------:R-:W-:Y:S01]  /*5740*/  UIADD3 UR11, UPT, UPT, -UR10, URZ, URZ ;  /* 0x000000ff0a0b7290 */ /* 0x000fe2000fffe1ff */
[----:B------:R-:W-:Y:S01]  /*5750*/  @!UP0 UMOV UR4, UR7 ;  /* 0x0000000700048c82 */ /* 0x000fe20008000000 */
[----:B------:R-:W-:Y:S02]  /*5760*/  UIADD3 UR7, UPT, UPT, -UR8, URZ, URZ ;  /* 0x000000ff08077290 */ /* 0x000fe4000fffe1ff */
[----:B------:R-:W-:Y:S02]  /*5770*/  @!UP0 USHF.R.U32.HI UR4, URZ, UR25, UR4 ;  /* 0x00000019ff048299 */ /* 0x000fe40008011604 */
[----:B------:R-:W-:Y:S02]  /*5780*/  UIMAD UR6, UR39, UR11, UR8 ;  /* 0x0000000b270672a4 */ /* 0x000fe4000f8e0208 */
[----:B------:R-:W-:Y:S02]  /*5790*/  @!UP0 USEL UR4, UR5, UR4, !UP1 ;  /* 0x0000000405048287 */ /* 0x000fe4000c800000 */
[----:B------:R-:W-:Y:S02]  /*57a0*/  UISETP.NE.AND UP1, UPT, UR19, URZ, UPT ;  /* 0x000000ff1300728c */ /* 0x000fe4000bf25270 */
[----:B------:R-:W-:Y:S02]  /*57b0*/  @!UP0 UIMAD UR6, UR9, UR6, UR4 ;  /* 0x00000006090682a4 */ /* 0x000fe4000f8e0204 */
[----:B------:R-:W-:Y:S02]  /*57c0*/  @!UP0 UIADD3 UR9, UPT, UPT, UR10, -UR4, URZ ;  /* 0x800000040a098290 */ /* 0x000fe4000fffe0ff */
[----:B------:R-:W-:Y:S02]  /*57d0*/  UIADD3 UR4, UPT, UPT, -UR5, URZ, URZ ;  /* 0x000000ff05047290 */ /* 0x000fe4000fffe1ff */
[----:B------:R-:W-:Y:S03]  /*57e0*/  @!UP0 UIMAD UR8, UR9, UR39, UR5 ;  /* 0x00000027090882a4 */ /* 0x000fe6000f8e0205 */
[----:B------:R-:W-:Y:S01]  /*57f0*/  @!UP0 UMOV UR5, UR6 ;  /* 0x0000000600058c82 */ /* 0x000fe20008000000 */
[----:B------:R-:W-:Y:S02]  /*5800*/  UIMAD UR6, UR26, UR4, UR23 ;  /* 0x000000041a0672a4 */ /* 0x000fe4000f8e0217 */
[----:B------:R-:W-:Y:S02]  /*5810*/  UIMAD UR4, UR42, UR7, UR15 ;  /* 0x000000072a0472a4 */ /* 0x000fe4000f8e020f */
[----:B------:R-:W-:Y:S02]  /*5820*/  UIMAD UR23, UR5, UR26, UR6 ;  /* 0x0000001a051772a4 */ /* 0x000fe4000f8e0206 */
[----:B------:R-:W-:Y:S11]  /*5830*/  UIMAD UR15, UR8, UR42, UR4 ;  /* 0x0000002a080f72a4 */ /* 0x000ff6000f8e0204 */
[----:B------:R-:W-:Y:S01]  /*5840*/  @!UPT UIADD3 URZ, UPT, UPT, URZ, URZ, URZ ;  /* 0x000000fffffff290 */ /* 0x000fe2000fffe0ff */
.L_x_84:
[----:B------:R-:W1:Y:S01]  /*5850*/  @!UP3 LDCU.128 UR8, c[0x0][0xc10] ;  /* 0x00018200ff08b7ac */ /* 0x000e620008000c00 */
[----:B------:R-:W-:Y:S04]  /*5860*/  MOV R0, UR18 ;  /* 0x0000001200007c02 */ /* 0x000fe80008000f00 */
[----:B------:R-:W-:Y:S01]  /*5870*/  IABS R0, R0 ;  /* 0x0000000000007213 */ /* 0x000fe20000000000 */
[----:B------:R-:W2:Y:S01]  /*5880*/  @!UP3 LDCU UR5, c[0x0][0xc0c] ;  /* 0x00018180ff05b7ac */ /* 0x000ea20008000800 */
[----:B-1----:R-:W-:Y:S07]  /*5890*/  UIMAD.WIDE.U32 UR6, UR23, UR8, URZ ;  /* 0x00000008170672a5 */ /* 0x002fee000f8e00ff */
[----:B------:R-:W-:Y:S01]  /*58a0*/  @!UP3 UMOV UR4, UR7 ;  /* 0x000000070004bc82 */ /* 0x000fe20008000000 */
[----:B--2---:R-:W-:Y:S02]  /*58b0*/  @!UP3 UISETP.NE.AND UP0, UPT, UR5, 0x1, UPT ;  /* 0x000000010500b88c */ /* 0x004fe4000bf05270 */
[----:B------:R-:W-:Y:S02]  /*58c0*/  @!UP3 USHF.R.U32.HI UR4, URZ, UR9, UR4 ;  /* 0x00000009ff04b299 */ /* 0x000fe40008011604 */
[----:B------:R-:W-:Y:S02]  /*58d0*/  UIMAD.WIDE.U32 UR6, UR15, UR11, URZ ;  /* 0x0000000b0f0672a5 */ /* 0x000fe4000f8e00ff */
[----:B------:R-:W-:Y:S02]  /*58e0*/  @!UP3 USEL UR8, UR23, UR4, !UP0 ;  /* 0x000000041708b287 */ /* 0x000fe4000c000000 */
[----:B------:R-:W-:Y:S03]  /*58f0*/  @!UP3 UISETP.NE.AND UP0, UPT, UR10, 0x1, UPT ;  /* 0x000000010a00b88c */ /* 0x000fe6000bf05270 */
[----:B------:R-:W-:Y:S02]  /*5900*/  @!UP3 UMOV UR6, UR7 ;  /* 0x000000070006bc82 */ /* 0x000fe40008000000 */
[----:B------:R-:W1:Y:S02]  /*5910*/  @!UP3 LDCU UR4, c[0x0][0xc20] ;  /* 0x00018400ff04b7ac */ /* 0x000e640008000800 */
[----:B-1----:R-:W-:Y:S04]  /*5920*/  @!UP3 USHF.R.U32.HI UR6, URZ, UR4, UR6 ;  /* 0x00000004ff06b299 */ /* 0x002fe80008011606 */
[----:B------:R-:W-:Y:S04]  /*5930*/  @!UP3 USEL UR6, UR15, UR6, !UP0 ;  /* 0x000000060f06b287 */ /* 0x000fe8000c000000 */
[----:B------:R-:W-:Y:S02]  /*5940*/  @!UP3 UIADD3 UR4, UPT, UPT, -UR8, UR6, URZ ;  /* 0x000000060804b290 */ /* 0x000fe4000fffe1ff */
[----:B------:R-:W-:Y:S02]  /*5950*/  @!UP3 UIADD3 UR6, UPT, UPT, UR8, -UR6, URZ ;  /* 0x800000060806b290 */ /* 0x000fe4000fffe0ff */
[----:B------:R-:W-:Y:S02]  /*5960*/  @!UP3 UIMAD UR23, UR4, UR5, UR23 ;  /* 0x000000050417b2a4 */ /* 0x000fe4000f8e0217 */
[----:B------:R-:W-:Y:S01]  /*5970*/  @!UP3 UIMAD UR15, UR6, UR10, UR15 ;  /* 0x0000000a060fb2a4 */ /* 0x000fe2000f8e020f */
[----:B------:R-:W-:Y:S11]  /*5980*/  BRA.U UP2, `(.L_x_85) ;  /* 0x0000000102107547 */ /* 0x000ff6000b800000 */
[----:B------:R-:W-:Y:S04]  /*5990*/  MOV R3, UR54 ;  /* 0x0000003600037c02 */ /* 0x000fe80008000f00 */
[----:B------:R-:W-:Y:S04]  /*59a0*/  SHF.L.U32 R12, R3, 0x1f, RZ ;  /* 0x0000001f030c7819 */ /* 0x000fe800000006ff */
[----:B------:R-:W1:Y:S02]  /*59b0*/  SYNCS.PHASECHK.TRANS64.TRYWAIT P1, [UR27+0xb8], R12 ;  /* 0x0000b80cff0075a7 */ /* 0x000e64000802111b */
[----:B-1----:R-:W-:Y:S05]  /*59c0*/  @!P1 BRA `(.L_x_86) ;  /* 0x0000004400249947 */ /* 0x002fea0003800000 */
.L_x_85:
[----:B------:R-:W-:Y:S01]  /*59d0*/  UISETP.NE.AND UP2, UPT, UR51, URZ, UPT ;  /* 0x000000ff3300728c */ /* 0x000fe2000bf45270 */
[----:B------:R-:W-:Y:S01]  /*59e0*/  R2UR UR4, R0 ;  /* 0x00000000000472ca */ /* 0x000fe200000e0000 */
[----:B------:R-:W-:Y:S11]  /*59f0*/  USHF.L.U32 UR11, UR20, 0x6, URZ ;  /* 0x00000006140b7899 */ /* 0x000ff600080006ff */
[----:B------:R-:W-:Y:S01]  /*5a00*/  @!UPT UIADD3 URZ, UPT, UPT, URZ, URZ, URZ ;  /* 0x000000fffffff290 */ /* 0x000fe2000fffe0ff */
[----:B------:R-:W-:Y:S07]  /*5a10*/  UIMAD.WIDE.U32 UR6, UR45, UR4, URZ ;  /* 0x000000042d0672a5 */ /* 0x000fee000f8e00ff */
[----:B------:R-:W-:Y:S02]  /*5a20*/  UMOV UR12, UR7 ;  /* 0x00000007000c7c82 */ /* 0x000fe40008000000 */
[----:B------:R-:W-:Y:S04]  /*5a30*/  UIMAD UR4, UR12, UR49, UR4 ;  /* 0x000000310c0472a4 */ /* 0x000fe8000f8e0204 */
[----:B------:R-:W-:Y:S11]  /*5a40*/  UISETP.GT.U32.AND UP0, UPT, UR30, UR4, UPT ;  /* 0x000000041e00728c */ /* 0x000ff6000bf04070 */
[----:B------:R-:W-:Y:S02]  /*5a50*/  @!UP0 UIADD3 UR4, UPT, UPT, UR4, -UR30, URZ ;  /* 0x8000001e04048290 */ /* 0x000fe4000fffe0ff */
[----:B------:R-:W-:Y:S02]  /*5a60*/  @!UP0 UIADD3 UR12, UPT, UPT, UR12, 0x1, URZ ;  /* 0x000000010c0c8890 */ /* 0x000fe4000fffe0ff */
[----:B------:R-:W-:Y:S02]  /*5a70*/  UISETP.GE.U32.AND UP0, UPT, UR4, UR30, UPT ;  /* 0x0000001e0400728c */ /* 0x000fe4000bf06070 */
[----:B------:R-:W-:Y:S09]  /*5a80*/  ULOP3.LUT UR4, UR18, UR31, URZ, 0x3c, !UPT ;  /* 0x0000001f12047292 */ /* 0x000ff2000f8e3cff */
[----:B------:R-:W-:Y:S02]  /*5a90*/  @UP0 UIADD3 UR12, UPT, UPT, UR12, 0x1, URZ ;  /* 0x000000010c0c0890 */ /* 0x000fe4000fffe0ff */
[----:B------:R-:W-:Y:S11]  /*5aa0*/  UISETP.GE.AND UP0, UPT, UR4, URZ, UPT ;  /* 0x000000ff0400728c */ /* 0x000ff6000bf06270 */
[----:B------:R-:W-:Y:S02]  /*5ab0*/  @!UP0 UIADD3 UR12, UPT, UPT, -UR12, URZ, URZ ;  /* 0x000000ff0c0c8290 */ /* 0x000fe4000fffe1ff */
[----:B------:R-:W-:Y:S06]  /*5ac0*/  @!UP5 ULOP3.LUT UR12, URZ, UR31, URZ, 0x33, !UPT ;  /* 0x0000001fff0cd292 */ /* 0x000fec000f8e33ff */
[----:B------:R-:W-:Y:S05]  /*5ad0*/  IMAD.U32 R0, RZ, RZ, UR12 ;  /* 0x0000000cff007e24 */ /* 0x000fea000f8e00ff */
[----:B------:R-:W-:Y:S04]  /*5ae0*/  IABS R0, R0 ;  /* 0x0000000000007213 */ /* 0x000fe80000000000 */
[----:B------:R-:W-:Y:S01]  /*5af0*/  R2UR UR4, R0 ;  /* 0x00000000000472ca */ /* 0x000fe200000e0000 */
[----:B------:R-:W-:Y:S05]  /*5b00*/  IMAD.U32 R0, RZ, RZ, UR36 ;  /* 0x00000024ff007e24 */ /* 0x000fea000f8e00ff */
[----:B------:R-:W-:Y:S04]  /*5b10*/  IABS R9, R0 ;  /* 0x0000000000097213 */ /* 0x000fe80000000000 */
[----:B------:R-:W2:Y:S03]  /*5b20*/  I2F.RP R16, R9 ;  /* 0x0000000900107306 */ /* 0x000ea60000209400 */
[----:B------:R-:W-:Y:S07]  /*5b30*/  UIMAD.WIDE.U32 UR6, UR44, UR4, URZ ;  /* 0x000000042c0672a5 */ /* 0x000fee000f8e00ff */
[----:B------:R-:W-:Y:S02]  /*5b40*/  UMOV UR13, UR7 ;  /* 0x00000007000d7c82 */ /* 0x000fe40008000000 */
[----:B------:R-:W-:Y:S01]  /*5b50*/  UIADD3 UR5, UPT, UPT, -UR13, URZ, URZ ;  /* 0x000000ff0d057290 */ /* 0x000fe2000fffe1ff */
[----:B--2---:R-:W2:Y:S03]  /*5b60*/  MUFU.RCP R0, R16 ;  /* 0x0000001000007308 */ /* 0x004ea60000001000 */
[----:B------:R-:W-:Y:S04]  /*5b70*/  UIMAD UR4, UR29, UR5, UR4 ;  /* 0x000000051d0472a4 */ /* 0x000fe8000f8e0204 */
[----:B------:R-:W-:Y:S11]  /*5b80*/  UISETP.GT.U32.AND UP0, UPT, UR29, UR4, UPT ;  /* 0x000000041d00728c */ /* 0x000ff6000bf04070 */
[----:B------:R-:W-:Y:S01]  /*5b90*/  @!UP0 UIADD3 UR4, UPT, UPT, UR4, -UR29, URZ ;  /* 0x8000001d04048290 */ /* 0x000fe2000fffe0ff */
[----:B--2---:R-:W-:Y:S01]  /*5ba0*/  VIADD R11, R0, 0xffffffe ;  /* 0x0ffffffe000b7836 */ /* 0x004fe20000000000 */
[----:B------:R-:W-:Y:S02]  /*5bb0*/  @!UP0 UIADD3 UR13, UPT, UPT, UR13, 0x1, URZ ;  /* 0x000000010d0d8890 */ /* 0x000fe4000fffe0ff */
[----:B------:R-:W-:Y:S01]  /*5bc0*/  UISETP.GE.U32.AND UP0, UPT, UR4, UR29, UPT ;  /* 0x0000001d0400728c */ /* 0x000fe2000bf06070 */
[----:B------:R-:W1:Y:S01]  /*5bd0*/  F2I.FTZ.U32.TRUNC.NTZ R13, R11 ;  /* 0x0000000b000d7305 */ /* 0x000e62000021f000 */
[----:B------:R-:W-:Y:S09]  /*5be0*/  ULOP3.LUT UR4, UR12, UR51, URZ, 0x3c, !UPT ;  /* 0x000000330c047292 */ /* 0x000ff2000f8e3cff */
[----:B------:R-:W-:Y:S02]  /*5bf0*/  @UP0 UIADD3 UR13, UPT, UPT, UR13, 0x1, URZ ;  /* 0x000000010d0d0890 */ /* 0x000fe4000fffe0ff */
[----:B------:R-:W-:Y:S01]  /*5c00*/  UISETP.GE.AND UP0, UPT, UR4, URZ, UPT ;  /* 0x000000ff0400728c */ /* 0x000fe2000bf06270 */
[----:B-1----:R-:W-:Y:S05]  /*5c10*/  IADD3 R12, PT, PT, RZ, -R13, RZ ;  /* 0x8000000dff0c7210 */ /* 0x002fea0007ffe0ff */
[----:B------:R-:W-:Y:S02]  /*5c20*/  IMAD R3, R12, R9, RZ ;  /* 0x000000090c037224 */ /* 0x000fe400078e02ff */
[----:B------:R-:W-:Y:S03]  /*5c30*/  IMAD.MOV.U32 R12, RZ, RZ, RZ ;  /* 0x000000ffff0c7224 */ /* 0x000fe600078e00ff */
[----:B------:R-:W-:Y:S02]  /*5c40*/  @!UP0 UIADD3 UR13, UPT, UPT, -UR13, URZ, URZ ;  /* 0x000000ff0d0d8290 */ /* 0x000fe4000fffe1ff */
[----:B------:R-:W-:Y:S01]  /*5c50*/  @!UP2 ULOP3.LUT UR13, URZ, UR51, URZ, 0x33, !UPT ;  /* 0x00000033ff0da292 */ /* 0x000fe2000f8e33ff */
[----:B------:R-:W-:Y:S01]  /*5c60*/  IMAD.HI.U32 R13, R13, R3, R12 ;  /* 0x000000030d0d7227 */ /* 0x000fe200078e000c */
[----:B------:R-:W-:Y:S02]  /*5c70*/  UISETP.NE.AND UP2, UPT, UR36, URZ, UPT ;  /* 0x000000ff2400728c */ /* 0x000fe4000bf45270 */
[----:B------:R-:W-:Y:S02]  /*5c80*/  ULOP3.LUT UR4, UR13, UR36, URZ, 0x3c, !UPT ;  /* 0x000000240d047292 */ /* 0x000fe4000f8e3cff */
[----:B------:R-:W-:Y:S02]  /*5c90*/  IMAD.U32 R0, RZ, RZ, UR13 ;  /* 0x0000000dff007e24 */ /* 0x000fe4000f8e00ff */
[----:B------:R-:W-:Y:S02]  /*5ca0*/  UISETP.GE.AND UP0, UPT, UR4, URZ, UPT ;  /* 0x000000ff0400728c */ /* 0x000fe4000bf06270 */
[----:B------:R-:W-:Y:S01]  /*5cb0*/  UIADD3 UR4, UPT, UPT, -UR12, URZ, URZ ;  /* 0x000000ff0c047290 */ /* 0x000fe2000fffe1ff */
[----:B------:R-:W-:Y:S03]  /*5cc0*/  IABS R0, R0 ;  /* 0x0000000000007213 */ /* 0x000fe60000000000 */
[----:B------:R-:W-:Y:S02]  /*5cd0*/  UIMAD UR5, UR31, UR4, UR18 ;  /* 0x000000041f0572a4 */ /* 0x000fe4000f8e0212 */
[----:B------:R-:W-:Y:S01]  /*5ce0*/  UIADD3 UR4, UPT, UPT, -UR13, URZ, URZ ;  /* 0x000000ff0d047290 */ /* 0x000fe2000fffe1ff */
[----:B------:R-:W-:Y:S01]  /*5cf0*/  IMAD.HI.U32 R13, R13, R0, RZ ;  /* 0x000000000d0d7227 */ /* 0x000fe200078e00ff */
[----:B------:R-:W-:Y:S02]  /*5d00*/  USHF.L.U32 UR17, UR5, 0x6, URZ ;  /* 0x0000000605117899 */ /* 0x000fe400080006ff */
[----:B------:R-:W-:Y:S02]  /*5d10*/  UIMAD UR12, UR51, UR4, UR12 ;  /* 0x00000004330c72a4 */ /* 0x000fe4000f8e020c */
[----:B------:R-:W-:Y:S05]  /*5d20*/  IADD3 R3, PT, PT, -R13, RZ, RZ ;  /* 0x000000ff0d037210 */ /* 0x000fea0007ffe1ff */
[C---:B------:R-:W-:Y:S05]  /*5d30*/  IMAD R0, R9.reuse, R3, R0 ;  /* 0x0000000309007224 */ /* 0x040fea00078e0200 */
[----:B------:R-:W-:Y:S11]  /*5d40*/  ISETP.GT.U32.AND P1, PT, R9, R0, PT ;  /* 0x000000000900720c */ /* 0x000ff60003f24070 */
[----:B------:R-:W-:Y:S02]  /*5d50*/  @!UPT UIADD3 URZ, UPT, UPT, URZ, URZ, URZ ;  /* 0x000000fffffff290 */ /* 0x000fe4000fffe0ff */
[----:B------:R-:W-:Y:S02]  /*5d60*/  @!P1 IMAD.IADD R0, R0, 0x1, -R9 ;  /* 0x0000000100009824 */ /* 0x000fe400078e0a09 */
[----:B------:R-:W-:Y:S01]  /*5d70*/  @!P1 VIADD R13, R13, 0x1 ;  /* 0x000000010d0d9836 */ /* 0x000fe20000000000 */
[----:B------:R-:W-:Y:S02]  /*5d80*/  ISETP.NE.U32.AND P1, PT, RZ, UR32, PT ;  /* 0x00000020ff007c0c */ /* 0x000fe4000bf25070 */
[----:B------:R-:W-:Y:S02]  /*5d90*/  ISETP.GE.U32.AND P2, PT, R0, R9, PT ;  /* 0x000000090000720c */ /* 0x000fe40003f46070 */
[----:B------:R-:W-:Y:S11]  /*5da0*/  ISETP.NE.AND.EX P1, PT, RZ, UR33, PT, P1 ;  /* 0x00000021ff007c0c */ /* 0x000ff6000bf25310 */
[----:B------:R-:W-:Y:S04]  /*5db0*/  @P2 IADD3 R13, PT, PT, R13, 0x1, RZ ;  /* 0x000000010d0d2810 */ /* 0x000fe80007ffe0ff */
[----:B------:R-:W-:Y:S11]  /*5dc0*/  R2UR UR14, R13 ;  /* 0x000000000d0e72ca */ /* 0x000ff600000e0000 */
[----:B------:R-:W-:Y:S02]  /*5dd0*/  @!UPT UIADD3 URZ, UPT, UPT, URZ, URZ, URZ ;  /* 0x000000fffffff290 */ /* 0x000fe4000fffe0ff */
[----:B------:R-:W-:Y:S02]  /*5de0*/  @!UP0 UIADD3 UR14, UPT, UPT, -UR14, URZ, URZ ;  /* 0x000000ff0e0e8290 */ /* 0x000fe4000fffe1ff */
[----:B------:R-:W-:Y:S04]  /*5df0*/  @!UP2 ULOP3.LUT UR14, URZ, UR36, URZ, 0x33, !UPT ;  /* 0x00000024ff0ea292 */ /* 0x000fe8000f8e33ff */
[----:B------:R-:W-:Y:S04]  /*5e00*/  UIADD3 UR6, UPT, UPT, -UR14, URZ, URZ ;  /* 0x000000ff0e067290 */ /* 0x000fe8000fffe1ff */
[----:B------:R-:W-:Y:S01]  /*5e10*/  UIMAD UR13, UR36, UR6, UR13 ;  /* 0x00000006240d72a4 */ /* 0x000fe2000f8e020d */
[----:B------:R-:W-:Y:S11]  /*5e20*/  BRA.U !UP4, `(.L_x_87) ;  /* 0x000000010c387547 */ /* 0x000ff6000b800000 */
[----:B------:R-:W-:Y:S01]  /*5e30*/  UPLOP3.LUT UP1, UPT, UPT, UPT, UP6, 0x80, 0x8 ;  /* 0x000000000008789c */ /* 0x000fe20003f2f060 */
[----:B------:R-:W-:Y:S01]  /*5e40*/  HFMA2 R0, -RZ, RZ, 0, 5.9604644775390625e-08 ;  /* 0x00000001ff007431 */ /* 0x000fe200000001ff */
[----:B------:R-:W1:Y:S01]  /*5e50*/  LDCU.64 UR8, c[0x0][0x358] ;  /* 0x00006b00ff0877ac */ /* 0x000e620008000a00 */
[----:B------:R-:W-:Y:S03]  /*5e60*/  IMAD.MOV.U32 R60, RZ, RZ, 0x1 ;  /* 0x00000001ff3c7424 */ /* 0x000fe600078e00ff */
[----:B------:R-:W-:Y:S05]  /*5e70*/  PLOP3.LUT P2, PT, PT, PT, UP1, 0x80, 0x8 ;  /* 0x000000000008781c */ /* 0x000fea0003f4f018 */
[----:B------:R-:W2:Y:S01]  /*5e80*/  @UP1 LDCU.64 UR4, c[0x0][0x988] ;  /* 0x00013100ff0417ac */ /* 0x000ea20008000a00 */
[----:B------:R-:W-:Y:S07]  /*5e90*/  @UP1 UIMAD UR6, UR50, UR32, URZ ;  /* 0x00000020320612a4 */ /* 0x000fee000f8e02ff */
[----:B------:R-:W-:Y:S01]  /*5ea0*/  @!P2 PRMT R60, R0, 0x7610, R60 ;  /* 0x00007610003ca816 */ /* 0x000fe2000000003c */
[----:B--2---:R-:W-:Y:S06]  /*5eb0*/  @UP1 UIMAD.WIDE UR4, UR6, 0x4, UR4 ;  /* 0x00000004060418a5 */ /* 0x004fec000f8e0204 */
[----:B------:R-:W-:Y:S01]  /*5ec0*/  IMAD.U32 R12, RZ, RZ, UR4 ;  /* 0x00000004ff0c7e24 */ /* 0x000fe2000f8e00ff */
[----:B------:R-:W-:Y:S04]  /*5ed0*/  MOV R13, UR5 ;  /* 0x00000005000d7c02 */ /* 0x000fe80008000f00 */
[----:B------:R-:W2:Y:S01]  /*5ee0*/  @!UP1 LDCU UR4, c[0x0][0x980] ;  /* 0x00013000ff0497ac */ /* 0x000ea20008000800 */
[----:B-1---5:R1:W5:Y:S02]  /*5ef0*/  @P2 LDG.E R27, desc[UR8][R12.64] ;  /* 0x000000080c1b2981 */ /* 0x022364000c1e1900 */
[----:B-12---:R-:W-:Y:S07]  /*5f00*/  @!P2 IMAD.U32 R27, RZ, RZ, UR4 ;  /* 0x00000004ff1bae24 */ /* 0x006fee000f8e00ff */
.L_x_87:
[----:B-----5:R-:W-:Y:S01]  /*5f10*/  @!P1 FSETP.EQ.AND P3, PT, R27, RZ, PT ;  /* 0x000000ff1b00920b */ /* 0x020fe20003f62000 */
[----:B------:R-:W-:Y:S01]  /*5f20*/  @!UPT UIADD3 URZ, UPT, UPT, URZ, URZ, URZ ;  /* 0x000000fffffff290 */ /* 0x000fe2000fffe0ff */
[----:B------:R-:W-:Y:S11]  /*5f30*/  @!P1 BRA `(.L_x_88) ;  /* 0x0000000000149947 */ /* 0x000ff60003800000 */
[----:B------:R-:W-:Y:S02]  /*5f40*/  LOP3.LUT P1, RZ, R60, 0xff, RZ, 0xc0, !PT ;  /* 0x000000ff3cff7812 */ /* 0x000fe4000782c0ff */
[----:B------:R-:W-:Y:S04]  /*5f50*/  PLOP3.LUT P3, PT, PT, PT, UP1, 0x80, 0x8 ;  /* 0x000000000008781c */ /* 0x000fe80003f6f018 */
[----:B------:R-:W-:Y:S07]  /*5f60*/  PLOP3.LUT P3, PT, P3, PT, PT, 0x8, 0x80 ;  /* 0x000000000080781c */ /* 0x000fee0001f6e170 */
[----:B------:R-:W-:Y:S11]  /*5f70*/  @P1 FSETP.EQ.AND P3, PT, R27, RZ, PT ;  /* 0x000000ff1b00120b */ /* 0x000ff60003f62000 */
[----:B------:R-:W-:Y:S02]  /*5f80*/  @!UPT UIADD3 URZ, UPT, UPT, URZ, URZ, URZ ;  /* 0x000000fffffff290 */ /* 0x000fe4000fffe0ff */
.L_x_88:
[----:B------:R-:W-:Y:S01]  /*5f90*/  ULEA UR4, UR28, UR27, 0x3 ;  /* 0x0000001b1c047291 */ /* 0x000fe2000f8e18ff */
[----:B------:R-:W-:Y:S02]  /*5fa0*/  SHF.L.U32 R3, R10, 0x1f, RZ ;  /* 0x0000001f0a037819 */ /* 0x000fe400000006ff */
[----:B------:R-:W-:Y:S04]  /*5fb0*/  ELECT P2, URZ, PT ;  /* 0x0000000000ff782f */ /* 0x000fe80003840000 */
[----:B------:R-:W-:Y:S02]  /*5fc0*/  PLOP3.LUT P2, PT, P3, P2, PT, 0xf2, 0x2f ;  /* 0x00000000002f781c */ /* 0x000fe40001f45e72 */
[----:B------:R-:W1:Y:S02]  /*5fd0*/  SYNCS.PHASECHK.TRANS64.TRYWAIT P1, [UR4+0x98], R3 ;  /* 0x00009803ff0075a7 */ /* 0x000e640008021104 */
[----:B-1----:R-:W-:Y:S09]  /*5fe0*/  @!P1 BRA `(.L_x_89) ;  /* 0x0000003c00b49947 */ /* 0x002ff20003800000 */
.L_x_167:
[----:B------:R-:W2:Y:S01]  /*5ff0*/  S2UR UR21, SR_CgaCtaId ;  /* 0x00000000001579c3 */ /* 0x000ea20000008800 */
[----:B------:R-:W-:Y:S01]  /*6000*/  @!P2 IADD3 R9, P1, PT, R14, 0x680, RZ ;  /* 0x000006800e09a810 */ /* 0x000fe20007f3e0ff */
[----:B------:R-:W-:Y:S01]  /*6010*/  VOTEU.ALL UP0, P2 ;  /* 0x0000000000ff7886 */ /* 0x000fe20001000000 */
[----:B------:R-:W-:Y:S02]  /*6020*/  UIADD3 UR16, UPT, UPT, UR4, 0x80, URZ ;  /* 0x0000008004107890 */ /* 0x000fe4000fffe0ff */
[----:B------:R-:W-:Y:S01]  /*6030*/  @!P2 R2UR UR7, R9 ;  /* 0x000000000907a2ca */ /* 0x000fe200000e0000 */
[----:B-1----:R-:W-:Y:S01]  /*6040*/  @!P2 IMAD.X R0, RZ, RZ, R15, P1 ;  /* 0x000000ffff00a224 */ /* 0x002fe200008e060f */
[----:B------:R-:W-:Y:S02]  /*6050*/  @!UP0 ULEA UR5, UR28, UR27, 0xd ;  /* 0x0000001b1c058291 */ /* 0x000fe4000f8e68ff */
[----:B------:R-:W-:Y:S02]  /*6060*/  @!UP0 UIADD3 UR20, UPT, UPT, UR17, 0x20, URZ ;  /* 0x0000002011148890 */ /* 0x000fe4000fffe0ff */
[----:B------:R-:W-:Y:S01]  /*6070*/  @!P2 R2UR UR6, R0 ;  /* 0x000000000006a2ca */ /* 0x000fe200000e0000 */
[----:B------:R-:W-:Y:S01]  /*6080*/  @!UP0 UIADD3 UR8, UPT, UPT, UR5, 0x200, URZ ;  /* 0x0000020005088890 */ /* 0x000fe2000fffe0ff */
[----:B------:R-:W-:Y:S01]  /*6090*/  @!P2 IMAD.MOV.U32 R0, RZ, RZ, 0x2000 ;  /* 0x00002000ff00a424 */ /* 0x000fe200078e00ff */
[----:B------:R-:W-:Y:S02]  /*60a0*/  @!UP0 UIADD3 UR18, UPT, UPT, UR5, 0x1200, URZ ;  /* 0x0000120005128890 */ /* 0x000fe4000fffe0ff */
[----:B------:R-:W-:Y:S02]  /*60b0*/  UIADD3 UR5, UPT, UPT, UR28, 0x1, URZ ;  /* 0x000000011c057890 */ /* 0x000fe4000fffe0ff */
[----:B------:R-:W-:Y:S01]  /*60c0*/  IMAD.U32 R12, RZ, RZ, UR7 ;  /* 0x00000007ff0c7e24 */ /* 0x000fe2000f8e00ff */
[----:B------:R-:W-:Y:S01]  /*60d0*/  UMOV UR34, 0x0 ;  /* 0x0000000000227882 */ /* 0x000fe20000000000 */
[----:B------:R-:W-:Y:S01]  /*60e0*/  UISETP.NE.AND UP0, UPT, UR5, 0x3, UPT ;  /* 0x000000030500788c */ /* 0x000fe2000bf05270 */
[----:B------:R-:W-:Y:S03]  /*60f0*/  UMOV UR35, 0x10000000 ;  /* 0x1000000000237882 */ /* 0x000fe60000000000 */
[----:B------:R-:W-:Y:S01]  /*6100*/  IMAD.U32 R13, RZ, RZ, UR6 ;  /* 0x00000006ff0d7e24 */ /* 0x000fe2000f8e00ff */
[----:B------:R-:W-:Y:S01]  /*6110*/  @!P2 R2UR UR6, R12 ;  /* 0x000000000c06a2ca */ /* 0x000fe200000e0000 */
[----:B------:R-:W-:Y:S02]  /*6120*/  USEL UR5, UR5, URZ, UP0 ;  /* 0x000000ff05057287 */ /* 0x000fe40008000000 */
[----:B------:R-:W-:Y:S01]  /*6130*/  USEL UR19, URZ, 0x1, UP0 ;  /* 0x00000001ff137887 */ /* 0x000fe20008000000 */
[----:B------:R-:W-:Y:S01]  /*6140*/  @!P2 R2UR UR7, R13 ;  /* 0x000000000d07a2ca */ /* 0x000fe200000e0000 */
[----:B------:R-:W-:Y:S04]  /*6150*/  VOTEU.ALL UP0, P2 ;  /* 0x0000000000ff7886 */ /* 0x000fe80001000000 */
[----:B------:R-:W-:Y:S01]  /*6160*/  LOP3.LUT R10, R10, UR19, RZ, 0x3c, !PT ;  /* 0x000000130a0a7c12 */ /* 0x000fe2000f8e3cff */
[----:B------:R-:W-:Y:S01]  /*6170*/  @!UP0 UMOV UR9, UR16 ;  /* 0x0000001000098c82 */ /* 0x000fe20008000000 */
[----:B------:R-:W-:Y:S02]  /*6180*/  @!UP0 UMOV UR10, UR17 ;  /* 0x00000011000a8c82 */ /* 0x000fe40008000000 */
[----:B------:R-:W-:Y:S04]  /*6190*/  SHF.L.U32 R3, R10, 0x1f, RZ ;  /* 0x0000001f0a037819 */ /* 0x000fe800000006ff */
[----:B------:R1:W-:Y:S01]  /*61a0*/  @!UP0 UTMALDG.5D [UR8], [UR6], desc[UR34] ;  /* 0x00002208060085b4 */ /* 0x0003e20008021000 */
[----:B------:R-:W-:Y:S05]  /*61b0*/  VOTEU.ALL UP0, P2 ;  /* 0x0000000000ff7886 */ /* 0x000fea0001000000 */
[----:B-1----:R-:W-:Y:S01]  /*61c0*/  @!UP0 UMOV UR8, UR18 ;  /* 0x0000001200088c82 */ /* 0x002fe20008000000 */
[----:B------:R-:W-:Y:S01]  /*61d0*/  @!UP0 UMOV UR9, UR16 ;  /* 0x0000001000098c82 */ /* 0x000fe20008000000 */
[----:B------:R-:W-:Y:S02]  /*61e0*/  @!UP0 UMOV UR10, UR20 ;  /* 0x00000014000a8c82 */ /* 0x000fe40008000000 */
[----:B------:R2:W-:Y:S01]  /*61f0*/  @!UP0 UTMALDG.5D [UR8], [UR6], desc[UR34] ;  /* 0x00002208060085b4 */ /* 0x0005e20008021000 */
[----:B------:R1:W-:Y:S02]  /*6200*/  @!P2 SYNCS.ARRIVE.TRANS64.RED.A0TR RZ, [UR4+0x80], R0 ;  /* 0x00008000ffffa9a7 */ /* 0x0003e40008300404 */
[----:B-1----:R-:W-:Y:S04]  /*6210*/  @P0 SHF.R.U32.HI R0, RZ, 0x10, R5 ;  /* 0x00000010ff000819 */ /* 0x002fe80000011605 */
[----:B------:R-:W-:Y:S01]  /*6220*/  @P0 R2UR UR50, R0 ;  /* 0x00000000003202ca */ /* 0x000fe200000e0000 */
[----:B--2---:R-:W-:Y:S02]  /*6230*/  UPRMT UR7, UR21, 0x654, UR16 ;  /* 0x0000065415077896 */ /* 0x004fe40008000010 */
[----:B------:R-:W-:Y:S07]  /*6240*/  ULEA UR6, UR5, UR27, 0x3 ;  /* 0x0000001b05067291 */ /* 0x000fee000f8e18ff */
[----:B------:R-:W-:Y:S02]  /*6250*/  SYNCS.ARRIVE.TRANS64.RED.A1T0 RZ, [UR7], RZ ;  /* 0x000000ffffff79a7 */ /* 0x000fe40008100407 */
[----:B------:R-:W1:Y:S02]  /*6260*/  SYNCS.PHASECHK.TRANS64.TRYWAIT P1, [UR6+0x98], R3 ;  /* 0x00009803ff0075a7 */ /* 0x000e640008021106 */
[----:B-1----:R-:W-:Y:S05]  /*6270*/  @!P1 BRA `(.L_x_90) ;  /* 0x0000003c00289947 */ /* 0x002fea0003800000 */
.L_x_169:
[----:B------:R-:W-:Y:S01]  /*6280*/  UPLOP3.LUT UP2, UPT, UPT, UPT, UPT, 0x80, 0x8 ;  /* 0x000000000008789c */ /* 0x000fe20003f4f070 */
[----:B------:R-:W2:Y:S01]  /*6290*/  S2UR UR56, SR_CgaCtaId ;  /* 0x00000000003879c3 */ /* 0x000ea20000008800 */
[----:B------:R-:W-:Y:S01]  /*62a0*/  UMOV UR34, 0x0 ;  /* 0x0000000000227882 */ /* 0x000fe20000000000 */
[----:B------:R-:W-:Y:S01]  /*62b0*/  UMOV UR35, 0x10000000 ;  /* 0x1000000000237882 */ /* 0x000fe20000000000 */
[----:B------:R-:W-:Y:S01]  /*62c0*/  UMOV UR19, UR11 ;  /* 0x0000000b00137c82 */ /* 0x000fe20008000000 */
[----:B------:R-:W-:Y:S01]  /*62d0*/  UMOV UR20, UR12 ;  /* 0x0000000c00147c82 */ /* 0x000fe20008000000 */
[----:B------:R-:W-:Y:S01]  /*62e0*/  UMOV UR21, UR13 ;  /* 0x0000000d00157c82 */ /* 0x000fe20008000000 */
[----:B------:R-:W-:Y:S01]  /*62f0*/  UMOV UR22, UR14 ;  /* 0x0000000e00167c82 */ /* 0x000fe20008000000 */
[----:B------:R-:W-:Y:S01]  /*6300*/  VOTEU.ALL UP0, P2 ;  /* 0x0000000000ff7886 */ /* 0x000fe20001000000 */
[----:B-1----:R-:W-:Y:S02]  /*6310*/  @!P2 IADD3 R3, P0, PT, R14, 0x680, RZ ;  /* 0x000006800e03a810 */ /* 0x002fe40007f1e0ff */
[----:B------:R-:W-:Y:S02]  /*6320*/  R2UR UR55, R63 ;  /* 0x000000003f3772ca */ /* 0x000fe400000e0000 */
[----:B------:R-:W-:Y:S01]  /*6330*/  @!UP0 ULEA UR4, UR5, UR27, 0xd ;  /* 0x0000001b05048291 */ /* 0x000fe2000f8e68ff */
[----:B------:R-:W-:Y:S01]  /*6340*/  @!P2 IMAD.X R0, RZ, RZ, R15, P0 ;  /* 0x000000ffff00a224 */ /* 0x000fe200000e060f */
[----:B------:R-:W-:Y:S01]  /*6350*/  UIADD3 UR5, UPT, UPT, UR5, 0x1, URZ ;  /* 0x0000000105057890 */ /* 0x000fe2000fffe0ff */
[----:B------:R-:W-:Y:S01]  /*6360*/  R2UR UR53, R64 ;  /* 0x00000000403572ca */ /* 0x000fe200000e0000 */
[----:B------:R-:W-:Y:S01]  /*6370*/  @!UP0 UIADD3 UR18, UPT, UPT, UR17, 0x10, URZ ;  /* 0x0000001011128890 */ /* 0x000fe2000fffe0ff */
[----:B------:R-:W-:Y:S01]  /*6380*/  LOP3.LUT P0, RZ, R6, 0x1, RZ, 0xc0, !PT ;  /* 0x0000000106ff7812 */ /* 0x000fe2000780c0ff */
[----:B------:R-:W-:Y:S01]  /*6390*/  @!UP0 UIADD3 UR10, UPT, UPT, UR17, 0x30, URZ ;  /* 0x00000030110a8890 */ /* 0x000fe2000fffe0ff */
[----:B------:R-:W-:Y:S01]  /*63a0*/  LOP3.LUT R8, R8, 0x1, RZ, 0x3c, !PT ;  /* 0x0000000108087812 */ /* 0x000fe200078e3cff */
[----:B------:R-:W-:Y:S02]  /*63b0*/  @!UP0 UIADD3 UR16, UPT, UPT, UR4, 0x200, URZ ;  /* 0x0000020004108890 */ /* 0x000fe4000fffe0ff */
[----:B------:R-:W-:Y:S01]  /*63c0*/  @!UP0 UIADD3 UR8, UPT, UPT, UR4, 0x1200, URZ ;  /* 0x0000120004088890 */ /* 0x000fe2000fffe0ff */
[----:B------:R-:W-:Y:S01]  /*63d0*/  @!P2 R2UR UR4, R0 ;  /* 0x000000000004a2ca */ /* 0x000fe200000e0000 */
[----:B------:R-:W-:Y:S02]  /*63e0*/  UISETP.NE.AND UP0, UPT, UR5, 0x3, UPT ;  /* 0x000000030500788c */ /* 0x000fe4000bf05270 */
[----:B------:R-:W-:Y:S02]  /*63f0*/  UIADD3 UR17, UPT, UPT, UR6, 0x80, URZ ;  /* 0x0000008006117890 */ /* 0x000fe4000fffe0ff */
[----:B------:R-:W-:Y:S01]  /*6400*/  USEL UR28, UR5, URZ, UP0 ;  /* 0x000000ff051c7287 */ /* 0x000fe20008000000 */
[----:B------:R-:W-:Y:S01]  /*6410*/  @!P2 R2UR UR5, R3 ;  /* 0x000000000305a2ca */ /* 0x000fe200000e0000 */
[----:B------:R-:W-:Y:S02]  /*6420*/  USEL UR7, URZ, 0x1, UP0 ;  /* 0x00000001ff077887 */ /* 0x000fe40008000000 */
[----:B------:R-:W-:Y:S01]  /*6430*/  VOTEU.ALL UP0, P2 ;  /* 0x0000000000ff7886 */ /* 0x000fe20001000000 */
[----:B------:R-:W-:Y:S03]  /*6440*/  UMOV UR9, UR17 ;  /* 0x0000001100097c82 */ /* 0x000fe60008000000 */
[----:B------:R-:W-:Y:S01]  /*6450*/  IMAD.U32 R13, RZ, RZ, UR4 ;  /* 0x00000004ff0d7e24 */ /* 0x000fe2000f8e00ff */
[----:B------:R-:W-:Y:S05]  /*6460*/  LOP3.LUT R10, R10, UR7, RZ, 0x3c, !PT ;  /* 0x000000070a0a7c12 */ /* 0x000fea000f8e3cff */
[----:B------:R-:W-:Y:S01]  /*6470*/  IMAD.U32 R12, RZ, RZ, UR5 ;  /* 0x00000005ff0c7e24 */ /* 0x000fe2000f8e00ff */
[----:B------:R-:W-:Y:S04]  /*6480*/  @!P2 R2UR UR5, R13 ;  /* 0x000000000d05a2ca */ /* 0x000fe800000e0000 */
[----:B------:R-:W-:Y:S11]  /*6490*/  @!P2 R2UR UR4, R12 ;  /* 0x000000000c04a2ca */ /* 0x000ff600000e0000 */
[----:B------:R-:W-:Y:S02]  /*64a0*/  @!UPT UIADD3 URZ, UPT, UPT, URZ, URZ, URZ ;  /* 0x000000fffffff290 */ /* 0x000fe4000fffe0ff */
[----:B------:R1:W-:Y:S01]  /*64b0*/  @!UP0 UTMALDG.5D [UR16], [UR4], desc[UR34] ;  /* 0x00002210040085b4 */ /* 0x0003e20008021000 */
[----:B------:R-:W-:Y:S05]  /*64c0*/  VOTEU.ALL UP0, P2 ;  /* 0x0000000000ff7886 */ /* 0x000fea0001000000 */
[----:B------:R2:W-:Y:S01]  /*64d0*/  @!UP0 UTMALDG.5D [UR8], [UR4], desc[UR34] ;  /* 0x00002208040085b4 */ /* 0x0005e20008021000 */
[----:B------:R3:W-:Y:S01]  /*64e0*/  @!P2 SYNCS.ARRIVE.TRANS64.RED.A0TR RZ, [UR6+0x80], R2 ;  /* 0x00008002ffffa9a7 */ /* 0x0007e20008300406 */
[----:B-1----:R-:W-:Y:S02]  /*64f0*/  UIADD3 UR18, UPT, UPT, UR15, UR55, URZ ;  /* 0x000000370f127290 */ /* 0x002fe4000fffe0ff */
[----:B------:R-:W-:Y:S02]  /*6500*/  UIADD3 UR20, UPT, UPT, UR23, UR53, URZ ;  /* 0x0000003517147290 */ /* 0x000fe4000fffe0ff */
[----:B--2---:R-:W-:Y:S09]  /*6510*/  UPRMT UR4, UR56, 0x654, UR17 ;  /* 0x0000065438047896 */ /* 0x004ff20008000011 */
[----:B------:R-:W-:Y:S01]  /*6520*/  SYNCS.ARRIVE.TRANS64.RED.A1T0 RZ, [UR4], RZ ;  /* 0x000000ffffff79a7 */ /* 0x000fe20008100404 */
[----:B------:R-:W-:Y:S05]  /*6530*/  @P0 BRA `(.L_x_91) ;  /* 0xffffffec00a40947 */ /* 0x000fea000383ffff */
[----:B------:R-:W-:Y:S01]  /*6540*/  UIADD3 UR27, UPT, UPT, UR27, 0x98, URZ ;  /* 0x000000981b1b7890 */ /* 0x000fe2000fffe0ff */
[----:B------:R-:W-:-:S03]  /*6550*/  SHF.L.U32 R3, R10, 0x1f, RZ ;  /* 0x0000001f0a037819 */ /* 0x000fc600000006ff */
[----:B------:R-:W-:-:S09]  /*6560*/  ULEA UR4, UR28, UR27, 0x3 ;  /* 0x0000001b1c047291 */ /* 0x000fd2000f8e18ff */
[----:B------:R-:W1:Y:S02]  /*6570*/  SYNCS.PHASECHK.TRANS64.TRYWAIT P0, [UR4], R3 ;  /* 0x00000003ff0075a7 */ /* 0x000e640008001104 */
[----:B-1----:R-:W-:Y:S05]  /*6580*/  @!P0 BRA `(.L_x_92) ;  /* 0x00000038007c8947 */ /* 0x002fea0003800000 */
.L_x_171:
[----:B------:R-:W-:-:S04]  /*6590*/  UIADD3 UR4, UPT, UPT, UR28, 0x1, URZ ;  /* 0x000000011c047890 */ /* 0x000fc8000fffe0ff */
[----:B------:R-:W-:-:S04]  /*65a0*/  UISETP.NE.AND UP0, UPT, UR4, 0x3, UPT ;  /* 0x000000030400788c */ /* 0x000fc8000bf05270 */
[----:B------:R-:W-:Y:S02]  /*65b0*/  USEL UR6, URZ, 0x1, UP0 ;  /* 0x00000001ff067887 */ /* 0x000fe40008000000 */
[----:B------:R-:W-:-:S04]  /*65c0*/  USEL UR4, UR4, URZ, UP0 ;  /* 0x000000ff04047287 */ /* 0x000fc80008000000 */
[----:B------:R-:W-:Y:S01]  /*65d0*/  ULEA UR5, UR4, UR27, 0x3 ;  /* 0x0000001b04057291 */ /* 0x000fe2000f8e18ff */
[----:B------:R-:W-:-:S04]  /*65e0*/  LOP3.LUT R10, R10, UR6, RZ, 0x3c, !PT ;  /* 0x000000060a0a7c12 */ /* 0x000fc8000f8e3cff */
[----:B-1----:R-:W-:-:S04]  /*65f0*/  SHF.L.U32 R3, R10, 0x1f, RZ ;  /* 0x0000001f0a037819 */ /* 0x002fc800000006ff */
[----:B------:R-:W1:Y:S02]  /*6600*/  SYNCS.PHASECHK.TRANS64.TRYWAIT P0, [UR5], R3 ;  /* 0x00000003ff0075a7 */ /* 0x000e640008001105 */
[----:B-1----:R-:W-:Y:S05]  /*6610*/  @!P0 BRA `(.L_x_93) ;  /* 0x0000003800708947 */ /* 0x002fea0003800000 */
.L_x_173:
[----:B------:R-:W-:-:S04]  /*6620*/  UIADD3 UR4, UPT, UPT, UR4, 0x1, URZ ;  /* 0x0000000104047890 */ /* 0x000fc8000fffe0ff */
[----:B------:R-:W-:-:S04]  /*6630*/  UISETP.NE.AND UP0, UPT, UR4, 0x3, UPT ;  /* 0x000000030400788c */ /* 0x000fc8000bf05270 */
[----:B------:R-:W-:Y:S02]  /*6640*/  USEL UR5, URZ, 0x1, UP0 ;  /* 0x00000001ff057887 */ /* 0x000fe40008000000 */
[----:B------:R-:W-:-:S04]  /*6650*/  USEL UR4, UR4, URZ, UP0 ;  /* 0x000000ff04047287 */ /* 0x000fc80008000000 */
[----:B------:R-:W-:Y:S01]  /*6660*/  ULEA UR4, UR4, UR27, 0x3 ;  /* 0x0000001b04047291 */ /* 0x000fe2000f8e18ff */
[----:B-1----:R-:W-:-:S04]  /*6670*/  LOP3.LUT R3, R10, UR5, RZ, 0x3c, !PT ;  /* 0x000000050a037c12 */ /* 0x002fc8000f8e3cff */
[----:B------:R-:W-:Y:S01]  /*6680*/  SHF.L.U32 R3, R3, 0x1f, RZ ;  /* 0x0000001f03037819 */ /* 0x000fe200000006ff */
[----:B------:R-:W-:-:S07]  /*6690*/  IMAD.U32 R0, RZ, RZ, UR4 ;  /* 0x00000004ff007e24 */ /* 0x000fce000f8e00ff */
.L_x_94:
[----:B-1----:R1:W2:Y:S02]  /*66a0*/  SYNCS.PHASECHK.TRANS64.TRYWAIT P0, [R0+URZ], R3 ;  /* 0x00000003000075a7 */ /* 0x0022a400080011ff */
[----:B--2---:R-:W-:Y:S05]  /*66b0*/  @!P0 NANOSLEEP.SYNCS 0x989680 ;  /* 0x009896800000895d */ /* 0x004fea0003900000 */
[----:B------:R-:W2:Y:S02]  /*66c0*/  @!P0 SYNCS.PHASECHK.TRANS64 P0, [R0+URZ], R3 ;  /* 0x00000003000085a7 */ /* 0x000ea400080010ff */
[----:B--2---:R-:W-:Y:S05]  /*66d0*/  @P0 EXIT ;  /* 0x000000000000094d */ /* 0x004fea0003800000 */
[----:B------:R-:W-:Y:S05]  /*66e0*/  BRA `(.L_x_94) ;  /* 0xfffffffc00ec7947 */ /* 0x000fea000383ffff */
.L_x_82:
[----:B------:R-:W-:-:S06]  /*66f0*/  UISETP.GE.AND UP0, UPT, UR19, 0x4, UPT ;  /* 0x000000041300788c */ /* 0x000fcc000bf06270 */
[----:B------:R-:W-:-:S13]  /*6700*/  PLOP3.LUT P0, PT, PT, PT, UP0, 0x80, 0x8 ;  /* 0x000000000008781c */ /* 0x000fda0003f0f008 */
[----:B-1----:R-:W-:Y:S05]  /*6710*/  @!P0 EXIT ;  /* 0x000000000000894d */ /* 0x002fea0003800000 */
[----:B------:R-:W1:Y:S08]  /*6720*/  S2UR UR4, SR_CgaCtaId ;  /* 0x00000000000479c3 */ /* 0x000e700000008800 */
[----:B------:R-:W-:Y:S01]  /*6730*/  BAR.SYNC.DEFER_BLOCKING 0x6, 0xa0 ;  /* 0x0182800000007b1d */ /* 0x000fe20000010000 */
[C---:B------:R-:W-:Y:S01]  /*6740*/  IMAD.SHL.U32 R3, R66.reuse, 0x10, RZ ;  /* 0x0000001042037824 */ /* 0x040fe200078e00ff */
[C---:B------:R-:W-:Y:S01]  /*6750*/  LOP3.LUT R72, R66.reuse, 0x60, RZ, 0xc0, !PT ;  /* 0x0000006042487812 */ /* 0x040fe200078ec0ff */
[C---:B------:R-:W-:Y:S01]  /*6760*/  IMAD.SHL.U32 R4, R66.reuse, 0x2, RZ ;  /* 0x0000000242047824 */ /* 0x040fe200078e00ff */
[C---:B------:R-:W-:Y:S01]  /*6770*/  LOP3.LUT R67, R66.reuse, 0x2, RZ, 0xc0, !PT ;  /* 0x0000000242437812 */ /* 0x040fe200078ec0ff */
[----:B------:R-:W-:Y:S01]  /*6780*/  IMAD.SHL.U32 R0, R61, 0x200, RZ ;  /* 0x000002003d007824 */ /* 0x000fe200078e00ff */
[----:B------:R-:W-:Y:S01]  /*6790*/  UMOV UR53, 0x400 ;  /* 0x0000040000357882 */ /* 0x000fe20000000000 */
[C---:B------:R-:W-:Y:S01]  /*67a0*/  LOP3.LUT R71, R3.reuse, 0x590, RZ, 0xc0, !PT ;  /* 0x0000059003477812 */ /* 0x040fe200078ec0ff */
[----:B------:R-:W2:Y:S01]  /*67b0*/  LDC.64 R54, c[0x0][0x9b0] ;  /* 0x00026c00ff367b82 */ /* 0x000ea20000000a00 */
[----:B------:R-:W-:Y:S01]  /*67c0*/  LOP3.LUT R3, R3, 0x60, RZ, 0xc0, !PT ;  /* 0x0000006003037812 */ /* 0x000fe200078ec0ff */
[----:B------:R-:W3:Y:S01]  /*67d0*/  LDCU.64 UR6, c[0x0][0x988] ;  /* 0x00013100ff0677ac */ /* 0x000ee20008000a00 */
[----:B------:R-:W-:Y:S01]  /*67e0*/  LOP3.LUT R71, R71, 0x200, R0, 0xf8, !PT ;  /* 0x0000020047477812 */ /* 0x000fe200078ef800 */
[----:B------:R-:W-:Y:S01]  /*67f0*/  IMAD.SHL.U32 R0, R61, 0x200000, RZ ;  /* 0x002000003d007824 */ /* 0x000fe200078e00ff */
[----:B------:R-:W-:Y:S01]  /*6800*/  LOP3.LUT R4, R3, 0xc, R4, 0xf8, !PT ;  /* 0x0000000c03047812 */ /* 0x000fe200078ef804 */
[C---:B------:R-:W-:Y:S01]  /*6810*/  IMAD.U32 R23, R66.reuse, 0x10000, RZ ;  /* 0x0001000042177824 */ /* 0x040fe200078e00ff */
[----:B------:R-:W-:Y:S01]  /*6820*/  LOP3.LUT R66, R66, 0x4, RZ, 0xc0, !PT ;  /* 0x0000000442427812 */ /* 0x000fe200078ec0ff */
[----:B------:R-:W4:Y:S01]  /*6830*/  LDC.64 R52, c[0x0][0x9a8] ;  /* 0x00026a00ff347b82 */ /* 0x000f220000000a00 */
[----:B------:R-:W-:Y:S01]  /*6840*/  USHF.R.S32.HI UR56, URZ, 0x1f, UR5 ;  /* 0x0000001fff387899 */ /* 0x000fe20008011405 */
[----:B------:R-:W-:Y:S01]  /*6850*/  LOP3.LUT R0, R0, 0x200000, RZ, 0xc0, !PT ;  /* 0x0020000000007812 */ /* 0x000fe200078ec0ff */
[----:B------:R-:W-:Y:S01]  /*6860*/  IMAD.MOV.U32 R22, RZ, RZ, RZ ;  /* 0x000000ffff167224 */ /* 0x000fe200078e00ff */
[----:B------:R-:W-:Y:S01]  /*6870*/  IADD3 R70, PT, PT, -R66, 0x2, RZ ;  /* 0x0000000242467810 */ /* 0x000fe20007ffe1ff */
[----:B------:R-:W-:Y:S01]  /*6880*/  ULEA.HI UR56, UR56, UR5, URZ, 0x6 ;  /* 0x0000000538387291 */ /* 0x000fe2000f8f30ff */
[----:B------:R-:W-:Y:S01]  /*6890*/  LOP3.LUT R71, R71, R4, RZ, 0xfc, !PT ;  /* 0x0000000447477212 */ /* 0x000fe200078efcff */
[----:B-1----:R-:W-:Y:S01]  /*68a0*/  ULEA UR53, UR4, UR53, 0x18 ;  /* 0x0000003504357291 */ /* 0x002fe2000f8ec0ff */
[----:B------:R-:W-:Y:S01]  /*68b0*/  LOP3.LUT R23, R0, 0x400000, R23, 0xf8, !PT ;  /* 0x0040000000177812 */ /* 0x000fe200078ef817 */
[----:B------:R-:W1:Y:S01]  /*68c0*/  LDCU UR4, c[0x0][0x370] ;  /* 0x00006e00ff0477ac */ /* 0x000e620008000800 */
[----:B------:R-:W-:Y:S01]  /*68d0*/  CS2R R68, SRZ ;  /* 0x0000000000447805 */ /* 0x000fe2000001ff00 */
[----:B------:R-:W-:-:S02]  /*68e0*/  IMAD.MOV R67, RZ, RZ, -R67 ;  /* 0x000000ffff437224 */ /* 0x000fc400078e0a43 */
[----:B---3--:R-:W-:Y:S01]  /*68f0*/  IMAD.U32 R74, RZ, RZ, UR6 ;  /* 0x00000006ff4a7e24 */ /* 0x008fe2000f8e00ff */
[----:B------:R-:W-:Y:S01]  /*6900*/  UMOV UR58, 0x1 ;  /* 0x00000001003a7882 */ /* 0x000fe20000000000 */
[----:B------:R-:W-:Y:S01]  /*6910*/  IMAD.U32 R73, RZ, RZ, UR7 ;  /* 0x00000007ff497e24 */ /* 0x000fe2000f8e00ff */
[----:B------:R-:W3:Y:S01]  /*6920*/  LDS R2, [UR53+0x110] ;  /* 0x00011035ff027984 */ /* 0x000ee20008000800 */
[----:B------:R-:W-:Y:S01]  /*6930*/  IMAD.MOV R66, RZ, RZ, -R66 ;  /* 0x000000ffff427224 */ /* 0x000fe200078e0a42 */
[----:B------:R-:W-:Y:S01]  /*6940*/  UMOV UR54, URZ ;  /* 0x000000ff00367c82 */ /* 0x000fe20008000000 */
[----:B------:R-:W-:Y:S01]  /*6950*/  IMAD.SHL.U32 R70, R70, 0x10, RZ ;  /* 0x0000001046467824 */ /* 0x000fe200078e00ff */
[----:B------:R-:W2:Y:S01]  /*6960*/  LDCU UR48, c[0x0][0xc0c] ;  /* 0x00018180ff3077ac */ /* 0x000ea20008000800 */
[----:B------:R-:W2:Y:S01]  /*6970*/  LDCU UR38, c[0x0][0xc30] ;  /* 0x00018600ff2677ac */ /* 0x000ea20008000800 */
[----:B-1----:R-:W-:Y:S01]  /*6980*/  IMAD.U32 R62, RZ, RZ, UR4 ;  /* 0x00000004ff3e7e24 */ /* 0x002fe2000f8e00ff */
[----:B------:R-:W-:Y:S01]  /*6990*/  UIADD3 UR4, UPT, UPT, UR53, 0x200, URZ ;  /* 0x0000020035047890 */ /* 0x000fe2000fffe0ff */
[----:B------:R-:W1:Y:S05]  /*69a0*/  LDCU.64 UR46, c[0x0][0xc28] ;  /* 0x00018500ff2e77ac */ /* 0x000e6a0008000a00 */
[----:B------:R-:W-:Y:S01]  /*69b0*/  IMAD.U32 R0, RZ, RZ, UR4 ;  /* 0x00000004ff007e24 */ /* 0x000fe2000f8e00ff */
[----:B------:R-:W-:Y:S01]  /*69c0*/  LEA R71, R71, UR4, 0x2 ;  /* 0x0000000447477c11 */ /* 0x000fe2000f8e10ff */
[----:B------:R-:W1:Y:S01]  /*69d0*/  LDCU.128 UR60, c[0x0][0xc10] ;  /* 0x00018200ff3c77ac */ /* 0x000e620008000c00 */
[----:B------:R-:W1:Y:S01]  /*69e0*/  LDCU UR59, c[0x0][0x374] ;  /* 0x00006e80ff3b77ac */ /* 0x000e620008000800 */
[----:B------:R-:W-:Y:S01]  /*69f0*/  USHF.R.S32.HI UR56, URZ, 0x6, UR56 ;  /* 0x00000006ff387899 */ /* 0x000fe20008011438 */
[----:B------:R-:W-:Y:S01]  /*6a00*/  UMOV UR57, URZ ;  /* 0x000000ff00397c82 */ /* 0x000fe20008000000 */
[----:B------:R-:W-:Y:S01]  /*6a10*/  UMOV UR55, URZ ;  /* 0x000000ff00377c82 */ /* 0x000fe20008000000 */
[C---:B---3--:R-:W-:Y:S01]  /*6a20*/  VIADD R3, R2.reuse, 0x20 ;  /* 0x0000002002037836 */ /* 0x048fe20000000000 */
[----:B------:R-:W-:-:S04]  /*6a30*/  LOP3.LUT R2, R2, 0xffff, RZ, 0xc0, !PT ;  /* 0x0000ffff02027812 */ /* 0x000fc800078ec0ff */
[----:B------:R-:W-:-:S05]  /*6a40*/  LOP3.LUT R3, R3, 0xffff, RZ, 0xc0, !PT ;  /* 0x0000ffff03037812 */ /* 0x000fca00078ec0ff */
[----:B-12-4-:R3:W-:Y:S02]  /*6a50*/  STL.64 [R1], R2 ;  /* 0x0000000201007387 */ /* 0x0167e40000100a00 */
.L_x_125:
[----:B---3--:R-:W-:Y:S04]  /*6a60*/  SHF.L.U32 R3, R68, 0x1f, RZ ;  /* 0x0000001f44037819 */ /* 0x008fe800000006ff */
[----:B-1----:R-:W1:Y:S02]  /*6a70*/  SYNCS.PHASECHK.TRANS64.TRYWAIT P0, [UR53+0xc0], R3 ;  /* 0x0000c003ff0075a7 */ /* 0x002e640008001135 */
[----:B-1----:R-:W-:Y:S05]  /*6a80*/  @!P0 BRA `(.L_x_95) ;  /* 0x00000034006c8947 */ /* 0x002fea0003800000 */
.L_x_175:
[----:B------:R-:W2:Y:S01]  /*6a90*/  LDS.128 R56, [UR53+0x100] ;  /* 0x00010035ff387984 */ /* 0x000ea20008000c00 */
[----:B------:R-:W-:Y:S02]  /*6aa0*/  UIADD3 UR4, UPT, UPT, UR53, 0xc8, URZ ;  /* 0x000000c835047890 */ /* 0x000fe4000fffe0ff */
[----:B------:R-:W-:Y:S02]  /*6ab0*/  UISETP.GE.AND UP1, UPT, UR39, 0x1, UPT ;  /* 0x000000012700788c */ /* 0x000fe4000bf26270 */
[----:B------:R-:W-:Y:S01]  /*6ac0*/  UPRMT UR4, URZ, 0x654, UR4 ;  /* 0x00000654ff047896 */ /* 0x000fe20008000004 */
        /* <DEDUP_REMOVED lines=12> */
[----:B------:R-:W-:Y:S02]  /*6b90*/  @P0 MOV R2, R56 ;  /* 0x0000003800020202 */ /* 0x000fe40000000f00 */
[----:B-1----:R-:W-:Y:S02]  /*6ba0*/  @P0 LOP3.LUT R0, R57, 0xffff, RZ, 0xc0, !PT ;  /* 0x0000ffff39000812 */ /* 0x002fe400078ec0ff */
[----:B------:R-:W-:Y:S02]  /*6bb0*/  @P0 R2UR UR6, R2 ;  /* 0x00000000020602ca */ /* 0x000fe400000e0000 */
[----:B------:R-:W-:Y:S01]  /*6bc0*/  @P0 R2UR UR5, R0 ;  /* 0x00000000000502ca */ /* 0x000fe200000e0000 */
[----:B------:R-:W-:Y:S05]  /*6bd0*/  IMAD.U32 R0, RZ, RZ, UR56 ;  /* 0x00000038ff007e24 */ /* 0x000fea000f8e00ff */
[----:B------:R-:W-:Y:S05]  /*6be0*/  IABS R2, R0 ;  /* 0x0000000000027213 */ /* 0x000fea0000000000 */
[----:B------:R-:W-:Y:S02]  /*6bf0*/  @UP0 UMOV UR37, UR6 ;  /* 0x0000000600250c82 */ /* 0x000fe40008000000 */
[----:B------:R-:W-:Y:S01]  /*6c00*/  @UP0 UMOV UR36, UR5 ;  /* 0x0000000500240c82 */ /* 0x000fe20008000000 */
[----:B------:R-:W-:Y:S05]  /*6c10*/  BRA.U !UP1, `(.L_x_96) ;  /* 0x0000000109d07547 */ /* 0x000fea000b800000 */
[----:B------:R-:W1:Y:S01]  /*6c20*/  LDCU UR14, c[0x0][0xc20] ;  /* 0x00018400ff0e77ac */ /* 0x000e620008000800 */
[----:B------:R-:W-:Y:S01]  /*6c30*/  R2UR UR9, R62 ;  /* 0x000000003e0972ca */ /* 0x000fe200000e0000 */
[----:B------:R-:W-:Y:S02]  /*6c40*/  UIMAD.WIDE.U32 UR4, UR59, UR63, URZ ;  /* 0x0000003f3b0472a5 */ /* 0x000fe4000f8e00ff */
[----:B------:R-:W-:Y:S02]  /*6c50*/  UIMAD.WIDE.U32 UR10, UR36, UR63, URZ ;  /* 0x0000003f240a72a5 */ /* 0x000fe4000f8e00ff */
[----:B------:R-:W-:Y:S02]  /*6c60*/  UISETP.NE.AND UP0, UPT, UR62, 0x1, UPT ;  /* 0x000000013e00788c */ /* 0x000fe4000bf05270 */
[----:B------:R-:W-:Y:S02]  /*6c70*/  UISETP.NE.AND UP1, UPT, UR48, 0x1, UPT ;  /* 0x000000013000788c */ /* 0x000fe4000bf25270 */
[----:B------:R-:W-:Y:S04]  /*6c80*/  UISETP.NE.AND UP2, UPT, UR39, 0x1, UPT ;  /* 0x000000012700788c */ /* 0x000fe8000bf45270 */
[----:B------:R-:W-:Y:S02]  /*6c90*/  UIMAD.WIDE.U32 UR6, UR9, UR60, URZ ;  /* 0x0000003c090672a5 */ /* 0x000fe4000f8e00ff */
[----:B------:R-:W-:Y:S01]  /*6ca0*/  UIMAD.WIDE.U32 UR12, UR37, UR60, URZ ;  /* 0x0000003c250c72a5 */ /* 0x000fe2000f8e00ff */
[----:B------:R-:W-:Y:S02]  /*6cb0*/  UMOV UR4, UR5 ;  /* 0x0000000500047c82 */ /* 0x000fe40008000000 */
[----:B-1----:R-:W-:Y:S02]  /*6cc0*/  USHF.R.U32.HI UR8, URZ, UR14, UR4 ;  /* 0x0000000eff087299 */ /* 0x002fe40008011604 */
[----:B------:R-:W-:Y:S01]  /*6cd0*/  UMOV UR6, UR11 ;  /* 0x0000000b00067c82 */ /* 0x000fe20008000000 */
[----:B------:R-:W-:Y:S02]  /*6ce0*/  UMOV UR4, UR7 ;  /* 0x0000000700047c82 */ /* 0x000fe40008000000 */
[----:B------:R-:W-:Y:S02]  /*6cf0*/  USHF.R.U32.HI UR5, URZ, UR61, UR4 ;  /* 0x0000003dff057299 */ /* 0x000fe40008011604 */
[----:B------:R-:W-:Y:S02]  /*6d00*/  USEL UR4, UR59, UR8, !UP0 ;  /* 0x000000083b047287 */ /* 0x000fe4000c000000 */
[----:B------:R-:W-:Y:S02]  /*6d10*/  USHF.R.U32.HI UR8, URZ, UR14, UR6 ;  /* 0x0000000eff087299 */ /* 0x000fe40008011606 */
[----:B------:R-:W-:Y:S02]  /*6d20*/  UIMAD.WIDE.U32 UR6, UR4, UR46, URZ ;  /* 0x0000002e040672a5 */ /* 0x000fe4000f8e00ff */
[----:B------:R-:W-:Y:S02]  /*6d30*/  USEL UR9, UR9, UR5, !UP1 ;  /* 0x0000000509097287 */ /* 0x000fe4000c800000 */
[----:B------:R-:W-:Y:S02]  /*6d40*/  USEL UR8, UR36, UR8, !UP0 ;  /* 0x0000000824087287 */ /* 0x000fe4000c000000 */
[----:B------:R-:W-:Y:S01]  /*6d50*/  UIMAD.WIDE.U32 UR10, UR9, UR46, URZ ;  /* 0x0000002e090a72a5 */ /* 0x000fe2000f8e00ff */
[----:B------:R-:W-:Y:S01]  /*6d60*/  UMOV UR6, UR7 ;  /* 0x0000000700067c82 */ /* 0x000fe20008000000 */
[----:B------:R-:W-:Y:S01]  /*6d70*/  UMOV UR5, UR13 ;  /* 0x0000000d00057c82 */ /* 0x000fe20008000000 */
[----:B------:R-:W-:Y:S02]  /*6d80*/  @UP2 USHF.R.U32.HI UR4, URZ, UR47, UR6 ;  /* 0x0000002fff042299 */ /* 0x000fe40008011606 */
[----:B------:R-:W-:Y:S02]  /*6d90*/  USHF.R.U32.HI UR5, URZ, UR61, UR5 ;  /* 0x0000003dff057299 */ /* 0x000fe40008011605 */
[----:B------:R-:W-:Y:S02]  /*6da0*/  UIMAD UR4, UR39, UR4, URZ ;  /* 0x00000004270472a4 */ /* 0x000fe4000f8e02ff */
[----:B------:R-:W-:Y:S02]  /*6db0*/  USEL UR5, UR37, UR5, !UP1 ;  /* 0x0000000525057287 */ /* 0x000fe4000c800000 */
[----:B------:R-:W-:Y:S01]  /*6dc0*/  UISETP.GE.AND UP0, UPT, UR8, UR4, UPT ;  /* 0x000000040800728c */ /* 0x000fe2000bf06270 */
[----:B------:R-:W-:Y:S01]  /*6dd0*/  UMOV UR6, UR11 ;  /* 0x0000000b00067c82 */ /* 0x000fe20008000000 */
[----:B------:R-:W-:Y:S02]  /*6de0*/  UIMAD.WIDE.U32 UR10, UR8, UR46, URZ ;  /* 0x0000002e080a72a5 */ /* 0x000fe4000f8e00ff */
[----:B------:R-:W-:Y:S04]  /*6df0*/  @UP2 USHF.R.U32.HI UR9, URZ, UR47, UR6 ;  /* 0x0000002fff092299 */ /* 0x000fe80008011606 */
[----:B------:R-:W-:Y:S01]  /*6e00*/  UIMAD UR6, UR39, UR9, URZ ;  /* 0x00000009270672a4 */ /* 0x000fe2000f8e02ff */
[----:B------:R-:W-:Y:S03]  /*6e10*/  UMOV UR4, UR11 ;  /* 0x0000000b00047c82 */ /* 0x000fe60008000000 */
[----:B------:R-:W-:Y:S02]  /*6e20*/  UISETP.GE.OR UP0, UPT, UR5, UR6, UP0 ;  /* 0x000000060500728c */ /* 0x000fe40008706670 */
[----:B------:R-:W-:Y:S02]  /*6e30*/  USHF.R.U32.HI UR4, URZ, UR47, UR4 ;  /* 0x0000002fff047299 */ /* 0x000fe40008011604 */
[----:B------:R-:W-:Y:S02]  /*6e40*/  UIMAD.WIDE.U32 UR6, UR5, UR46, URZ ;  /* 0x0000002e050672a5 */ /* 0x000fe4000f8e00ff */
[----:B------:R-:W-:Y:S02]  /*6e50*/  USEL UR11, UR8, UR4, !UP2 ;  /* 0x00000004080b7287 */ /* 0x000fe4000d000000 */
[----:B------:R-:W-:Y:S02]  /*6e60*/  UIADD3 UR6, UPT, UPT, -UR5, URZ, URZ ;  /* 0x000000ff05067290 */ /* 0x000fe4000fffe1ff */
[----:B------:R-:W-:Y:S02]  /*6e70*/  UIADD3 UR10, UPT, UPT, -UR11, URZ, URZ ;  /* 0x000000ff0b0a7290 */ /* 0x000fe4000fffe1ff */
[----:B------:R-:W-:Y:S02]  /*6e80*/  UIMAD UR6, UR48, UR6, UR37 ;  /* 0x00000006300672a4 */ /* 0x000fe4000f8e0225 */
[----:B------:R-:W-:Y:S01]  /*6e90*/  UIMAD UR10, UR39, UR10, UR8 ;  /* 0x0000000a270a72a4 */ /* 0x000fe2000f8e0208 */
[----:B------:R-:W-:Y:S01]  /*6ea0*/  @!UP0 UMOV UR4, UR7 ;  /* 0x0000000700048c82 */ /* 0x000fe20008000000 */
[----:B------:R-:W-:Y:S02]  /*6eb0*/  UIADD3 UR7, UPT, UPT, -UR8, URZ, URZ ;  /* 0x000000ff08077290 */ /* 0x000fe4000fffe1ff */
[----:B------:R-:W-:Y:S04]  /*6ec0*/  @!UP0 USHF.R.U32.HI UR4, URZ, UR47, UR4 ;  /* 0x0000002fff048299 */ /* 0x000fe80008011604 */
[----:B------:R-:W-:Y:S04]  /*6ed0*/  @!UP0 USEL UR4, UR5, UR4, !UP2 ;  /* 0x0000000405048287 */ /* 0x000fe8000d000000 */
[----:B------:R-:W-:Y:S02]  /*6ee0*/  @!UP0 UIMAD UR9, UR9, UR10, UR4 ;  /* 0x0000000a090982a4 */ /* 0x000fe4000f8e0204 */
[----:B------:R-:W-:Y:S02]  /*6ef0*/  @!UP0 UIADD3 UR10, UPT, UPT, UR11, -UR4, URZ ;  /* 0x800000040b0a8290 */ /* 0x000fe4000fffe0ff */
[----:B------:R-:W-:Y:S02]  /*6f00*/  UIMAD UR4, UR62, UR7, UR36 ;  /* 0x000000073e0472a4 */ /* 0x000fe4000f8e0224 */
[----:B------:R-:W-:Y:S03]  /*6f10*/  @!UP0 UIMAD UR8, UR10, UR39, UR5 ;  /* 0x000000270a0882a4 */ /* 0x000fe6000f8e0205 */
[----:B------:R-:W-:Y:S02]  /*6f20*/  @!UP0 UMOV UR5, UR9 ;  /* 0x0000000900058c82 */ /* 0x000fe40008000000 */
[----:B------:R-:W-:Y:S02]  /*6f30*/  UIMAD UR37, UR5, UR48, UR6 ;  /* 0x00000030052572a4 */ /* 0x000fe4000f8e0206 */
[----:B------:R-:W-:Y:S11]  /*6f40*/  UIMAD UR36, UR8, UR62, UR4 ;  /* 0x0000003e082472a4 */ /* 0x000ff6000f8e0204 */
[----:B------:R-:W-:Y:S01]  /*6f50*/  @!UPT UIADD3 URZ, UPT, UPT, URZ, URZ, URZ ;  /* 0x000000fffffff290 */ /* 0x000fe2000fffe0ff */
.L_x_96:
[----:B------:R-:W1:Y:S01]  /*6f60*/  LDCU UR16, c[0x0][0x388] ;  /* 0x00007100ff1077ac */ /* 0x000e620008000800 */
[----:B------:R-:W-:Y:S01]  /*6f70*/  R2UR UR6, R2 ;  /* 0x00000000020672ca */ /* 0x000fe200000e0000 */
[----:B------:R-:W-:Y:S01]  /*6f80*/  IMAD.U32 R4, RZ, RZ, UR18 ;  /* 0x00000012ff047e24 */ /* 0x000fe2000f8e00ff */
[----:B------:R-:W-:Y:S01]  /*6f90*/  LEA R2, R22, UR49, 0x2 ;  /* 0x0000003116027c11 */ /* 0x000fe2000f8e10ff */
[----:B------:R-:W2:Y:S01]  /*6fa0*/  LDCU UR11, c[0x0][0x38c] ;  /* 0x00007180ff0b77ac */ /* 0x000ea20008000800 */
[----:B------:R-:W-:Y:S02]  /*6fb0*/  IABS R0, R0 ;  /* 0x0000000000007213 */ /* 0x000fe40000000000 */
[----:B------:R-:W-:Y:S01]  /*6fc0*/  IABS R4, R4 ;  /* 0x0000000400047213 */ /* 0x000fe20000000000 */
[----:B------:R-:W-:Y:S01]  /*6fd0*/  USHF.L.U32 UR42, UR20, 0x6, URZ ;  /* 0x00000006142a7899 */ /* 0x000fe200080006ff */
[----:B------:R-:W5:Y:S01]  /*6fe0*/  LDL R2, [R2] ;  /* 0x0000000002027983 */ /* 0x000f620000100800 */
[----:B------:R-:W-:Y:S01]  /*6ff0*/  IMAD.MOV R0, RZ, RZ, -R0 ;  /* 0x000000ffff007224 */ /* 0x000fe200078e0a00 */
[----:B------:R-:W-:Y:S02]  /*7000*/  R2UR UR9, R4 ;  /* 0x00000000040972ca */ /* 0x000fe400000e0000 */
[----:B------:R-:W-:Y:S01]  /*7010*/  R2UR UR17, R77 ;  /* 0x000000004d1172ca */ /* 0x000fe200000e0000 */
[----:B------:R-:W3:Y:S10]  /*7020*/  I2F.RP R6, UR6 ;  /* 0x0000000600067d06 */ /* 0x000ef40008209400 */
[----:B---3--:R-:W3:Y:S02]  /*7030*/  MUFU.RCP R3, R6 ;  /* 0x0000000600037308 */ /* 0x008ee40000001000 */
[----:B---3--:R-:W-:Y:S08]  /*7040*/  VIADD R5, R3, 0xffffffe ;  /* 0x0ffffffe03057836 */ /* 0x008ff00000000000 */
[----:B------:R-:W3:Y:S02]  /*7050*/  F2I.FTZ.U32.TRUNC.NTZ R3, R5 ;  /* 0x0000000500037305 */ /* 0x000ee4000021f000 */
[----:B---3--:R-:W-:Y:S01]  /*7060*/  R2UR UR5, R3 ;  /* 0x00000000030572ca */ /* 0x008fe200000e0000 */
[----:B-1----:R-:W-:Y:S05]  /*7070*/  IMAD.U32 R3, RZ, RZ, UR16 ;  /* 0x00000010ff037e24 */ /* 0x002fea000f8e00ff */
[----:B------:R-:W-:Y:S04]  /*7080*/  IABS R3, R3 ;  /* 0x0000000300037213 */ /* 0x000fe80000000000 */
[----:B------:R-:W-:Y:S03]  /*7090*/  R2UR UR7, R3 ;  /* 0x00000000030772ca */ /* 0x000fe600000e0000 */
[----:B------:R-:W-:Y:S04]  /*70a0*/  UIADD3 UR4, UPT, UPT, URZ, -UR5, URZ ;  /* 0x80000005ff047290 */ /* 0x000fe8000fffe0ff */
[----:B------:R-:W-:Y:S03]  /*70b0*/  UIMAD UR8, UR4, UR6, URZ ;  /* 0x00000006040872a4 */ /* 0x000fe6000f8e02ff */
[----:B------:R-:W-:Y:S02]  /*70c0*/  UMOV UR4, URZ ;  /* 0x000000ff00047c82 */ /* 0x000fe40008000000 */
[----:B------:R-:W-:Y:S01]  /*70d0*/  UIMAD.WIDE.U32 UR4, UR5, UR8, UR4 ;  /* 0x00000008050472a5 */ /* 0x000fe2000f8e0004 */
[----:B------:R-:W1:Y:S01]  /*70e0*/  I2F.RP R4, UR7 ;  /* 0x0000000700047d06 */ /* 0x000e620008209400 */
[----:B------:R-:W-:Y:S05]  /*70f0*/  R2UR UR8, R0 ;  /* 0x00000000000872ca */ /* 0x000fea00000e0000 */
[----:B------:R-:W-:Y:S02]  /*7100*/  UMOV UR4, UR5 ;  /* 0x0000000500047c82 */ /* 0x000fe40008000000 */
[----:B------:R-:W-:Y:S02]  /*7110*/  UIMAD.WIDE.U32 UR4, UR4, UR9, URZ ;  /* 0x00000009040472a5 */ /* 0x000fe4000f8e00ff */
[----:B-1----:R-:W1:Y:S05]  /*7120*/  MUFU.RCP R0, R4 ;  /* 0x0000000400007308 */ /* 0x002e6a0000001000 */
[----:B------:R-:W-:Y:S02]  /*7130*/  UMOV UR43, UR5 ;  /* 0x00000005002b7c82 */ /* 0x000fe40008000000 */
[----:B------:R-:W-:Y:S04]  /*7140*/  UIMAD UR4, UR43, UR8, UR9 ;  /* 0x000000082b0472a4 */ /* 0x000fe8000f8e0209 */
[----:B------:R-:W-:Y:S01]  /*7150*/  UISETP.GT.U32.AND UP0, UPT, UR6, UR4, UPT ;  /* 0x000000040600728c */ /* 0x000fe2000bf04070 */
[----:B-1----:R-:W-:Y:S10]  /*7160*/  VIADD R3, R0, 0xffffffe ;  /* 0x0ffffffe00037836 */ /* 0x002ff40000000000 */
[----:B------:R-:W-:Y:S02]  /*7170*/  @!UP0 UIADD3 UR4, UPT, UPT, UR4, -UR6, URZ ;  /* 0x8000000604048290 */ /* 0x000fe4000fffe0ff */
[----:B------:R-:W-:Y:S01]  /*7180*/  @!UP0 UIADD3 UR43, UPT, UPT, UR43, 0x1, URZ ;  /* 0x000000012b2b8890 */ /* 0x000fe2000fffe0ff */
[----:B------:R-:W1:Y:S01]  /*7190*/  F2I.FTZ.U32.TRUNC.NTZ R0, R3 ;  /* 0x0000000300007305 */ /* 0x000e62000021f000 */
[----:B------:R-:W-:Y:S02]  /*71a0*/  UISETP.GE.U32.AND UP2, UPT, UR4, UR6, UPT ;  /* 0x000000060400728c */ /* 0x000fe4000bf46070 */
[----:B------:R-:W-:Y:S02]  /*71b0*/  ULOP3.LUT UR4, UR18, UR56, URZ, 0x3c, !UPT ;  /* 0x0000003812047292 */ /* 0x000fe4000f8e3cff */
[----:B------:R-:W-:Y:S02]  /*71c0*/  UISETP.NE.AND UP0, UPT, UR56, URZ, UPT ;  /* 0x000000ff3800728c */ /* 0x000fe4000bf05270 */
[----:B------:R-:W-:Y:S05]  /*71d0*/  UISETP.GE.AND UP1, UPT, UR4, URZ, UPT ;  /* 0x000000ff0400728c */ /* 0x000fea000bf26270 */
[----:B------:R-:W-:Y:S01]  /*71e0*/  @UP2 UIADD3 UR43, UPT, UPT, UR43, 0x1, URZ ;  /* 0x000000012b2b2890 */ /* 0x000fe2000fffe0ff */
[----:B-1----:R-:W-:Y:S05]  /*71f0*/  R2UR UR5, R0 ;  /* 0x00000000000572ca */ /* 0x002fea00000e0000 */
[----:B------:R-:W-:Y:S02]  /*7200*/  @!UP1 UIADD3 UR43, UPT, UPT, -UR43, URZ, URZ ;  /* 0x000000ff2b2b9290 */ /* 0x000fe4000fffe1ff */
[----:B------:R-:W-:Y:S06]  /*7210*/  @!UP0 ULOP3.LUT UR43, URZ, UR56, URZ, 0x33, !UPT ;  /* 0x00000038ff2b8292 */ /* 0x000fec000f8e33ff */
[----:B------:R-:W-:Y:S01]  /*7220*/  IMAD.U32 R0, RZ, RZ, UR43 ;  /* 0x0000002bff007e24 */ /* 0x000fe2000f8e00ff */
[----:B------:R-:W-:Y:S04]  /*7230*/  UIADD3 UR4, UPT, UPT, URZ, -UR5, URZ ;  /* 0x80000005ff047290 */ /* 0x000fe8000fffe0ff */
[----:B------:R-:W-:Y:S01]  /*7240*/  IABS R0, R0 ;  /* 0x0000000000007213 */ /* 0x000fe20000000000 */
[----:B------:R-:W-:Y:S03]  /*7250*/  UIMAD UR6, UR4, UR7, URZ ;  /* 0x00000007040672a4 */ /* 0x000fe6000f8e02ff */
[----:B------:R-:W-:Y:S01]  /*7260*/  R2UR UR8, R0 ;  /* 0x00000000000872ca */ /* 0x000fe200000e0000 */
[----:B------:R-:W-:Y:S01]  /*7270*/  UMOV UR4, URZ ;  /* 0x000000ff00047c82 */ /* 0x000fe20008000000 */
[----:B--2---:R-:W-:Y:S01]  /*7280*/  IMAD.U32 R0, RZ, RZ, UR11 ;  /* 0x0000000bff007e24 */ /* 0x004fe2000f8e00ff */
[----:B------:R-:W-:Y:S04]  /*7290*/  UIMAD.WIDE.U32 UR4, UR5, UR6, UR4 ;  /* 0x00000006050472a5 */ /* 0x000fe8000f8e0004 */
[----:B------:R-:W-:Y:S03]  /*72a0*/  IABS R5, R0 ;  /* 0x0000000000057213 */ /* 0x000fe60000000000 */
[----:B------:R-:W-:Y:S01]  /*72b0*/  UMOV UR4, UR5 ;  /* 0x0000000500047c82 */ /* 0x000fe20008000000 */
[----:B------:R-:W1:Y:S02]  /*72c0*/  I2F.RP R0, R5 ;  /* 0x0000000500007306 */ /* 0x000e640000209400 */
[----:B------:R-:W-:Y:S07]  /*72d0*/  UIMAD.WIDE.U32 UR4, UR4, UR8, URZ ;  /* 0x00000008040472a5 */ /* 0x000fee000f8e00ff */
[----:B------:R-:W-:Y:S02]  /*72e0*/  UMOV UR44, UR5 ;  /* 0x00000005002c7c82 */ /* 0x000fe40008000000 */
[----:B------:R-:W-:Y:S04]  /*72f0*/  UIADD3 UR4, UPT, UPT, -UR44, URZ, URZ ;  /* 0x000000ff2c047290 */ /* 0x000fe8000fffe1ff */
[----:B------:R-:W-:Y:S01]  /*7300*/  UIMAD UR4, UR7, UR4, UR8 ;  /* 0x00000004070472a4 */ /* 0x000fe2000f8e0208 */
[----:B-1----:R-:W1:Y:S03]  /*7310*/  MUFU.RCP R0, R0 ;  /* 0x0000000000007308 */ /* 0x002e660000001000 */
[----:B------:R-:W-:Y:S11]  /*7320*/  UISETP.GT.U32.AND UP0, UPT, UR7, UR4, UPT ;  /* 0x000000040700728c */ /* 0x000ff6000bf04070 */
[----:B------:R-:W-:Y:S02]  /*7330*/  @!UP0 UIADD3 UR4, UPT, UPT, UR4, -UR7, URZ ;  /* 0x8000000704048290 */ /* 0x000fe4000fffe0ff */
[----:B------:R-:W-:Y:S01]  /*7340*/  @!UP0 UIADD3 UR44, UPT, UPT, UR44, 0x1, URZ ;  /* 0x000000012c2c8890 */ /* 0x000fe2000fffe0ff */
[----:B-1----:R-:W-:Y:S01]  /*7350*/  VIADD R6, R0, 0xffffffe ;  /* 0x0ffffffe00067836 */ /* 0x002fe20000000000 */
[----:B------:R-:W-:Y:S02]  /*7360*/  UISETP.GE.U32.AND UP1, UPT, UR4, UR7, UPT ;  /* 0x000000070400728c */ /* 0x000fe4000bf26070 */
[----:B------:R-:W-:Y:S01]  /*7370*/  ULOP3.LUT UR4, UR43, UR16, URZ, 0x3c, !UPT ;  /* 0x000000102b047292 */ /* 0x000fe2000f8e3cff */
[----:B------:R-:W1:Y:S03]  /*7380*/  F2I.FTZ.U32.TRUNC.NTZ R7, R6 ;  /* 0x0000000600077305 */ /* 0x000e66000021f000 */
[----:B------:R-:W-:Y:S05]  /*7390*/  UISETP.GE.AND UP0, UPT, UR4, URZ, UPT ;  /* 0x000000ff0400728c */ /* 0x000fea000bf06270 */
[----:B------:R-:W-:Y:S02]  /*73a0*/  @UP1 UIADD3 UR44, UPT, UPT, UR44, 0x1, URZ ;  /* 0x000000012c2c1890 */ /* 0x000fe4000fffe0ff */
[----:B------:R-:W-:Y:S04]  /*73b0*/  UISETP.NE.AND UP1, UPT, UR16, URZ, UPT ;  /* 0x000000ff1000728c */ /* 0x000fe8000bf25270 */
[----:B------:R-:W-:Y:S01]  /*73c0*/  @!UP0 UIADD3 UR44, UPT, UPT, -UR44, URZ, URZ ;  /* 0x000000ff2c2c8290 */ /* 0x000fe2000fffe1ff */
[--C-:B-1----:R-:W-:Y:S02]  /*73d0*/  IMAD.MOV R4, RZ, RZ, -R7.reuse ;  /* 0x000000ffff047224 */ /* 0x102fe400078e0a07 */
[----:B------:R-:W-:Y:S02]  /*73e0*/  IMAD.MOV.U32 R6, RZ, RZ, RZ ;  /* 0x000000ffff067224 */ /* 0x000fe400078e00ff */
[----:B------:R-:W-:Y:S02]  /*73f0*/  IMAD R3, R4, R5, RZ ;  /* 0x0000000504037224 */ /* 0x000fe400078e02ff */
[----:B------:R-:W-:Y:S02]  /*7400*/  @!UP1 ULOP3.LUT UR44, URZ, UR16, URZ, 0x33, !UPT ;  /* 0x00000010ff2c9292 */ /* 0x000fe4000f8e33ff */
[----:B------:R-:W-:Y:S01]  /*7410*/  UISETP.NE.AND UP1, UPT, UR38, 0x1, UPT ;  /* 0x000000012600788c */ /* 0x000fe2000bf25270 */
[----:B------:R-:W-:Y:S04]  /*7420*/  IMAD.HI.U32 R7, R7, R3, R6 ;  /* 0x0000000307077227 */ /* 0x000fe800078e0006 */
[----:B------:R-:W-:Y:S05]  /*7430*/  IMAD.U32 R0, RZ, RZ, UR44 ;  /* 0x0000002cff007e24 */ /* 0x000fea000f8e00ff */
[----:B------:R-:W-:Y:S01]  /*7440*/  IABS R0, R0 ;  /* 0x0000000000007213 */ /* 0x000fe20000000000 */
[----:B------:R-:W1:Y:S04]  /*7450*/  @!UP1 LDCU.128 UR12, c[0x0][0xc10] ;  /* 0x00018200ff0c97ac */ /* 0x000e680008000c00 */
[----:B------:R-:W-:Y:S01]  /*7460*/  IMAD.HI.U32 R7, R7, R0, RZ ;  /* 0x0000000007077227 */ /* 0x000fe200078e00ff */
[----:B------:R-:W2:Y:S03]  /*7470*/  @!UP1 LDCU UR10, c[0x0][0xc20] ;  /* 0x00018400ff0a97ac */ /* 0x000ea60008000800 */
[----:B------:R-:W-:Y:S01]  /*7480*/  IMAD.MOV R3, RZ, RZ, -R7 ;  /* 0x000000ffff037224 */ /* 0x000fe200078e0a07 */
[----:B------:R-:W3:Y:S03]  /*7490*/  @!UP1 LDCU UR5, c[0x0][0xc0c] ;  /* 0x00018180ff0597ac */ /* 0x000ee60008000800 */
[C---:B------:R-:W-:Y:S01]  /*74a0*/  IMAD R0, R5.reuse, R3, R0 ;  /* 0x0000000305007224 */ /* 0x040fe200078e0200 */
[----:B-1----:R-:W-:Y:S04]  /*74b0*/  UIMAD.WIDE.U32 UR6, UR36, UR15, URZ ;  /* 0x0000000f240672a5 */ /* 0x002fe8000f8e00ff */
[----:B------:R-:W-:Y:S01]  /*74c0*/  ISETP.GT.U32.AND P1, PT, R5, R0, PT ;  /* 0x000000000500720c */ /* 0x000fe20003f24070 */
[----:B------:R-:W-:Y:S02]  /*74d0*/  UIMAD.WIDE.U32 UR8, UR37, UR12, URZ ;  /* 0x0000000c250872a5 */ /* 0x000fe4000f8e00ff */
[----:B------:R-:W-:Y:S02]  /*74e0*/  @!UP1 UISETP.NE.AND UP0, UPT, UR14, 0x1, UPT ;  /* 0x000000010e00988c */ /* 0x000fe4000bf05270 */
[----:B------:R-:W-:Y:S01]  /*74f0*/  ULOP3.LUT UR8, UR44, UR11, URZ, 0x3c, !UPT ;  /* 0x0000000b2c087292 */ /* 0x000fe2000f8e3cff */
[----:B------:R-:W-:Y:S02]  /*7500*/  @!UP1 UMOV UR6, UR7 ;  /* 0x0000000700069c82 */ /* 0x000fe40008000000 */
[----:B------:R-:W-:Y:S01]  /*7510*/  @!UP1 UMOV UR4, UR9 ;  /* 0x0000000900049c82 */ /* 0x000fe20008000000 */
[----:B--2---:R-:W-:Y:S02]  /*7520*/  @!UP1 USHF.R.U32.HI UR6, URZ, UR10, UR6 ;  /* 0x0000000aff069299 */ /* 0x004fe40008011606 */
[----:B---3--:R-:W-:Y:S02]  /*7530*/  @!UP1 UISETP.NE.AND UP2, UPT, UR5, 0x1, UPT ;  /* 0x000000010500988c */ /* 0x008fe4000bf45270 */
[----:B------:R-:W-:Y:S01]  /*7540*/  @!UP1 USEL UR6, UR36, UR6, !UP0 ;  /* 0x0000000624069287 */ /* 0x000fe2000c000000 */
[----:B------:R-:W-:Y:S01]  /*7550*/  @!P1 IMAD.IADD R0, R0, 0x1, -R5 ;  /* 0x0000000100009824 */ /* 0x000fe200078e0a05 */
[----:B------:R-:W-:Y:S01]  /*7560*/  UISETP.GE.AND UP0, UPT, UR8, URZ, UPT ;  /* 0x000000ff0800728c */ /* 0x000fe2000bf06270 */
[----:B------:R-:W-:Y:S01]  /*7570*/  @!P1 VIADD R7, R7, 0x1 ;  /* 0x0000000107079836 */ /* 0x000fe20000000000 */
[----:B------:R-:W-:Y:S02]  /*7580*/  @!UP1 USHF.R.U32.HI UR4, URZ, UR13, UR4 ;  /* 0x0000000dff049299 */ /* 0x000fe40008011604 */
[----:B------:R-:W-:Y:S02]  /*7590*/  ISETP.GE.U32.AND P2, PT, R0, R5, PT ;  /* 0x000000050000720c */ /* 0x000fe40003f46070 */
[----:B------:R-:W-:Y:S01]  /*75a0*/  @!UP1 USEL UR7, UR37, UR4, !UP2 ;  /* 0x0000000425079287 */ /* 0x000fe2000d000000 */
[----:B------:R-:W-:Y:S01]  /*75b0*/  @P0 SHF.R.U32.HI R0, RZ, 0x10, R57 ;  /* 0x00000010ff000819 */ /* 0x000fe20000011639 */
[----:B------:R-:W-:Y:S02]  /*75c0*/  UISETP.NE.AND UP2, UPT, UR11, URZ, UPT ;  /* 0x000000ff0b00728c */ /* 0x000fe4000bf45270 */
[----:B------:R-:W-:Y:S01]  /*75d0*/  @!UP1 UIADD3 UR4, UPT, UPT, -UR7, UR6, URZ ;  /* 0x0000000607049290 */ /* 0x000fe2000fffe1ff */
[----:B------:R-:W-:Y:S01]  /*75e0*/  @P0 R2UR UR17, R0 ;  /* 0x00000000001102ca */ /* 0x000fe200000e0000 */
[----:B------:R-:W-:Y:S02]  /*75f0*/  @!UP1 UIADD3 UR6, UPT, UPT, UR7, -UR6, URZ ;  /* 0x8000000607069290 */ /* 0x000fe4000fffe0ff */
[----:B------:R-:W-:Y:S02]  /*7600*/  @!UP1 UIMAD UR37, UR4, UR5, UR37 ;  /* 0x00000005042592a4 */ /* 0x000fe4000f8e0225 */
[----:B------:R-:W-:Y:S01]  /*7610*/  UIADD3 UR4, UPT, UPT, -UR43, URZ, URZ ;  /* 0x000000ff2b047290 */ /* 0x000fe2000fffe1ff */
[----:B------:R-:W-:Y:S01]  /*7620*/  @P2 VIADD R7, R7, 0x1 ;  /* 0x0000000107072836 */ /* 0x000fe20000000000 */
[----:B------:R-:W-:Y:S02]  /*7630*/  @!UP1 UIMAD UR36, UR6, UR14, UR36 ;  /* 0x0000000e062492a4 */ /* 0x000fe4000f8e0224 */
[----:B------:R-:W-:Y:S02]  /*7640*/  UIMAD UR5, UR56, UR4, UR18 ;  /* 0x00000004380572a4 */ /* 0x000fe4000f8e0212 */
[----:B------:R-:W-:Y:S01]  /*7650*/  UIADD3 UR4, UPT, UPT, -UR44, URZ, URZ ;  /* 0x000000ff2c047290 */ /* 0x000fe2000fffe1ff */
[----:B------:R-:W-:Y:S01]  /*7660*/  R2UR UR45, R7 ;  /* 0x00000000072d72ca */ /* 0x000fe200000e0000 */
[----:B------:R-:W-:Y:S01]  /*7670*/  USHF.L.U32 UR52, UR5, 0x6, URZ ;  /* 0x0000000605347899 */ /* 0x000fe200080006ff */
[----:B------:R-:W-:Y:S01]  /*7680*/  IMAD.U32 R77, RZ, RZ, UR17 ;  /* 0x00000011ff4d7e24 */ /* 0x000fe2000f8e00ff */
[----:B------:R-:W-:Y:S02]  /*7690*/  UIADD3 UR17, UPT, UPT, UR53, 0x200, URZ ;  /* 0x0000020035117890 */ /* 0x000fe4000fffe0ff */
[----:B------:R-:W-:Y:S08]  /*76a0*/  UIMAD UR43, UR16, UR4, UR43 ;  /* 0x00000004102b72a4 */ /* 0x000ff0000f8e022b */
[----:B------:R-:W-:Y:S02]  /*76b0*/  @!UP0 UIADD3 UR45, UPT, UPT, -UR45, URZ, URZ ;  /* 0x000000ff2d2d8290 */ /* 0x000fe4000fffe1ff */
[----:B------:R-:W-:Y:S02]  /*76c0*/  ULOP3.LUT UP0, URZ, UR17, 0x1b0, URZ, 0xc0, !UPT ;  /* 0x000001b011ff7892 */ /* 0x000fe4000f80c0ff */
[----:B------:R-:W-:Y:S04]  /*76d0*/  @!UP2 ULOP3.LUT UR45, URZ, UR11, URZ, 0x33, !UPT ;  /* 0x0000000bff2da292 */ /* 0x000fe8000f8e33ff */
[----:B------:R-:W-:Y:S04]  /*76e0*/  UIADD3 UR6, UPT, UPT, -UR45, URZ, URZ ;  /* 0x000000ff2d067290 */ /* 0x000fe8000fffe1ff */
[----:B------:R-:W-:Y:S01]  /*76f0*/  UIMAD UR44, UR11, UR6, UR44 ;  /* 0x000000060b2c72a4 */ /* 0x000fe2000f8e022c */
[----:B------:R-:W-:Y:S11]  /*7700*/  BRA.U !UP0, `(.L_x_97) ;  /* 0x00000001087c7547 */ /* 0x000ff6000b800000 */
[----:B------:R-:W1:Y:S01]  /*7710*/  LDCU.64 UR8, c[0x4][0x80] ;  /* 0x01001000ff0877ac */ /* 0x000e620008000a00 */
[----:B------:R-:W-:Y:S01]  /*7720*/  MOV R16, 0x0 ;  /* 0x0000000000107802 */ /* 0x000fe20000000f00 */
[----:B------:R-:W-:Y:S02]  /*7730*/  HFMA2 R12, -RZ, RZ, 0, 5.9604644775390625e-08 ;  /* 0x00000001ff0c7431 */ /* 0x000fe400000001ff */
[----:B------:R-:W-:Y:S01]  /*7740*/  IMAD.MOV.U32 R8, RZ, RZ, 0x70 ;  /* 0x00000070ff087424 */ /* 0x000fe200078e00ff */
[----:B------:R2:W3:Y:S01]  /*7750*/  LDC.64 R14, c[0x4][R16] ;  /* 0x01000000100e7b82 */ /* 0x0004e20000000a00 */
[----:B------:R-:W4:Y:S01]  /*7760*/  LDCU.64 UR6, c[0x4][0x88] ;  /* 0x01001100ff0677ac */ /* 0x000f220008000a00 */
[----:B------:R-:W-:Y:S01]  /*7770*/  IMAD.MOV.U32 R13, RZ, RZ, RZ ;  /* 0x000000ffff0d7224 */ /* 0x000fe200078e00ff */
[----:B------:R-:W2:Y:S01]  /*7780*/  LDCU.64 UR4, c[0x4][0x8] ;  /* 0x01000100ff0477ac */ /* 0x000ea20008000a00 */
[----:B-1----:R-:W-:Y:S01]  /*7790*/  MOV R5, UR9 ;  /* 0x0000000900057c02 */ /* 0x002fe20008000f00 */
[----:B------:R-:W-:Y:S01]  /*77a0*/  IMAD.U32 R4, RZ, RZ, UR8 ;  /* 0x00000008ff047e24 */ /* 0x000fe2000f8e00ff */
[----:B----4-:R-:W-:Y:S01]  /*77b0*/  MOV R7, UR7 ;  /* 0x0000000700077c02 */ /* 0x010fe20008000f00 */
[----:B------:R-:W-:Y:S01]  /*77c0*/  IMAD.U32 R6, RZ, RZ, UR6 ;  /* 0x00000006ff067e24 */ /* 0x000fe2000f8e00ff */
[----:B--2---:R-:W-:Y:S01]  /*77d0*/  MOV R11, UR5 ;  /* 0x00000005000b7c02 */ /* 0x004fe20008000f00 */
[----:B------:R-:W-:Y:S02]  /*77e0*/  IMAD.U32 R10, RZ, RZ, UR4 ;  /* 0x00000004ff0a7e24 */ /* 0x000fe4000f8e00ff */
[----:B------:R-:W-:Y:S07]  /*77f0*/  LEPC R20, `(.L_x_98) ;  /* 0x000000001014794e */ /* 0x000fee0000000000 */
[----:B---3-5:R-:W-:Y:S05]  /*7800*/  CALL.ABS.NOINC R14 ;  /* 0x000000000e007343 */ /* 0x028fea0003c00000 */
.L_x_98:
[----:B------:R-:W1:Y:S01]  /*7810*/  LDCU.64 UR8, c[0x4][0x80] ;  /* 0x01001000ff0877ac */ /* 0x000e620008000a00 */
[----:B------:R-:W2:Y:S01]  /*7820*/  LDC.64 R16, c[0x4][R16] ;  /* 0x0100000010107b82 */ /* 0x000ea20000000a00 */
[----:B------:R-:W-:Y:S02]  /*7830*/  HFMA2 R12, -RZ, RZ, 0, 5.9604644775390625e-08 ;  /* 0x00000001ff0c7431 */ /* 0x000fe400000001ff */
[----:B------:R-:W-:Y:S02]  /*7840*/  IMAD.MOV.U32 R8, RZ, RZ, 0x70 ;  /* 0x00000070ff087424 */ /* 0x000fe400078e00ff */
[----:B------:R-:W-:Y:S01]  /*7850*/  IMAD.MOV.U32 R13, RZ, RZ, RZ ;  /* 0x000000ffff0d7224 */ /* 0x000fe200078e00ff */
[----:B------:R-:W3:Y:S01]  /*7860*/  LDCU.64 UR6, c[0x4][0x88] ;  /* 0x01001100ff0677ac */ /* 0x000ee20008000a00 */
[----:B------:R-:W4:Y:S01]  /*7870*/  LDCU.64 UR4, c[0x4][0x8] ;  /* 0x01000100ff0477ac */ /* 0x000f220008000a00 */
[----:B-1----:R-:W-:Y:S02]  /*7880*/  MOV R4, UR8 ;  /* 0x0000000800047c02 */ /* 0x002fe40008000f00 */
[----:B------:R-:W-:Y:S02]  /*7890*/  MOV R5, UR9 ;  /* 0x0000000900057c02 */ /* 0x000fe40008000f00 */
[----:B---3--:R-:W-:Y:S01]  /*78a0*/  MOV R7, UR7 ;  /* 0x0000000700077c02 */ /* 0x008fe20008000f00 */
[----:B------:R-:W-:Y:S01]  /*78b0*/  IMAD.U32 R6, RZ, RZ, UR6 ;  /* 0x00000006ff067e24 */ /* 0x000fe2000f8e00ff */
[----:B----4-:R-:W-:Y:S01]  /*78c0*/  MOV R11, UR5 ;  /* 0x00000005000b7c02 */ /* 0x010fe20008000f00 */
[----:B------:R-:W-:Y:S02]  /*78d0*/  IMAD.U32 R10, RZ, RZ, UR4 ;  /* 0x00000004ff0a7e24 */ /* 0x000fe4000f8e00ff */
[----:B------:R-:W-:Y:S07]  /*78e0*/  LEPC R20, `(.L_x_97) ;  /* 0x000000001014794e */ /* 0x000fee0000000000 */
[----:B--2---:R-:W-:Y:S05]  /*78f0*/  CALL.ABS.NOINC R16 ;  /* 0x0000000010007343 */ /* 0x004fea0003c00000 */
.L_x_97:
[----:B------:R-:W-:Y:S02]  /*7900*/  R2UR UR4, R65 ;  /* 0x00000000410472ca */ /* 0x000fe400000e0000 */
[----:B------:R-:W-:Y:S02]  /*7910*/  R2UR UR7, R74 ;  /* 0x000000004a0772ca */ /* 0x000fe400000e0000 */
[----:B------:R-:W-:Y:S02]  /*7920*/  R2UR UR6, R73 ;  /* 0x00000000490672ca */ /* 0x000fe400000e0000 */
[----:B------:R-:W-:Y:S04]  /*7930*/  ISETP.NE.U32.AND P3, PT, R54, RZ, PT ;  /* 0x000000ff3600720c */ /* 0x000fe80003f65070 */
[----:B------:R-:W-:Y:S03]  /*7940*/  ISETP.NE.AND.EX P3, PT, R55, RZ, PT, P3 ;  /* 0x000000ff3700720c */ /* 0x000fe60003f65330 */
[----:B------:R-:W-:Y:S01]  /*7950*/  UISETP.NE.AND UP2, UPT, UR4, URZ, UPT ;  /* 0x000000ff0400728c */ /* 0x000fe2000bf45270 */
[----:B------:R-:W1:Y:S01]  /*7960*/  LDCU.64 UR4, c[0x0][0x990] ;  /* 0x00013200ff0477ac */ /* 0x000e620008000a00 */
[----:B------:R-:W-:Y:S04]  /*7970*/  ISETP.NE.U32.AND P2, PT, RZ, UR7, PT ;  /* 0x00000007ff007c0c */ /* 0x000fe8000bf45070 */
[----:B------:R-:W-:Y:S02]  /*7980*/  PLOP3.LUT P4, PT, PT, PT, UP2, 0x80, 0x8 ;  /* 0x000000000008781c */ /* 0x000fe40003f8f028 */
[----:B------:R-:W-:Y:S02]  /*7990*/  ISETP.NE.AND.EX P2, PT, RZ, UR6, PT, P2 ;  /* 0x00000006ff007c0c */ /* 0x000fe4000bf45320 */
[----:B------:R-:W-:Y:S01]  /*79a0*/  P2R R78, PR, RZ, 0x10 ;  /* 0x00000010ff4e7803 */ /* 0x000fe20000000000 */
[----:B-1----:R-:W-:Y:S04]  /*79b0*/  UISETP.NE.U32.AND UP0, UPT, UR4, URZ, UPT ;  /* 0x000000ff0400728c */ /* 0x002fe8000bf05070 */
[----:B------:R-:W-:Y:S02]  /*79c0*/  UISETP.NE.AND.EX UP1, UPT, UR5, URZ, UPT, UP0 ;  /* 0x000000ff0500728c */ /* 0x000fe4000bf25300 */
[----:B------:R-:W-:Y:S02]  /*79d0*/  UPLOP3.LUT UP0, UPT, UPT, UPT, UPT, 0x40, 0x4 ;  /* 0x000000000004789c */ /* 0x000fe40003f0e870 */
[----:B------:R-:W-:Y:S06]  /*79e0*/  @UP2 UPLOP3.LUT UP0, UPT, UPT, UPT, UP1, 0x80, 0x8 ;  /* 0x000000000008289c */ /* 0x000fec0003f0f010 */
[----:B------:R-:W-:Y:S01]  /*79f0*/  PLOP3.LUT P0, PT, PT, PT, UP0, 0x80, 0x8 ;  /* 0x000000000008781c */ /* 0x000fe20003f0f008 */
[----:B------:R-:W-:Y:S01]  /*7a00*/  @!UPT UIADD3 URZ, UPT, UPT, URZ, URZ, URZ ;  /* 0x000000fffffff290 */ /* 0x000fe2000fffe0ff */
[----:B------:R-:W-:Y:S11]  /*7a10*/  BRA.U !UP1, `(.L_x_99) ;  /* 0x0000000109447547 */ /* 0x000ff6000b800000 */
[----:B------:R-:W1:Y:S01]  /*7a20*/  LDCU.64 UR8, c[0x0][0x358] ;  /* 0x00006b00ff0877ac */ /* 0x000e620008000a00 */
[----:B------:R-:W-:Y:S01]  /*7a30*/  R2UR UR6, R74 ;  /* 0x000000004a0672ca */ /* 0x000fe200000e0000 */
[----:B------:R-:W-:Y:S01]  /*7a40*/  HFMA2 R60, -RZ, RZ, 0, 5.9604644775390625e-08 ;  /* 0x00000001ff3c7431 */ /* 0x000fe200000001ff */
[----:B------:R-:W-:Y:S01]  /*7a50*/  R2UR UR5, R73 ;  /* 0x00000000490572ca */ /* 0x000fe200000e0000 */
[----:B------:R-:W-:Y:S10]  /*7a60*/  IMAD.MOV.U32 R0, RZ, RZ, 0x1 ;  /* 0x00000001ff007424 */ /* 0x000ff400078e00ff */
[----:B------:R-:W-:Y:S04]  /*7a70*/  UISETP.NE.U32.AND UP0, UPT, UR6, URZ, UPT ;  /* 0x000000ff0600728c */ /* 0x000fe8000bf05070 */
[----:B------:R-:W-:Y:S06]  /*7a80*/  UISETP.NE.AND.EX UP0, UPT, UR5, URZ, UPT, UP0 ;  /* 0x000000ff0500728c */ /* 0x000fec000bf05300 */
[----:B------:R-:W-:Y:S05]  /*7a90*/  PLOP3.LUT P1, PT, PT, PT, UP0, 0x80, 0x8 ;  /* 0x000000000008781c */ /* 0x000fea0003f2f008 */
[----:B------:R-:W2:Y:S01]  /*7aa0*/  @UP0 LDCU.64 UR6, c[0x0][0x988] ;  /* 0x00013100ff0607ac */ /* 0x000ea20008000a00 */
[----:B------:R-:W-:Y:S07]  /*7ab0*/  @UP0 UIMAD UR4, UR50, UR4, URZ ;  /* 0x00000004320402a4 */ /* 0x000fee000f8e02ff */
[----:B------:R-:W-:Y:S01]  /*7ac0*/  @!P1 PRMT R60, R0, 0x7610, R60 ;  /* 0x00007610003c9816 */ /* 0x000fe2000000003c */
[----:B--2---:R-:W-:Y:S06]  /*7ad0*/  @UP0 UIMAD.WIDE UR4, UR4, 0x4, UR6 ;  /* 0x00000004040408a5 */ /* 0x004fec000f8e0206 */
[----:B------:R-:W-:Y:S02]  /*7ae0*/  IMAD.U32 R4, RZ, RZ, UR4 ;  /* 0x00000004ff047e24 */ /* 0x000fe4000f8e00ff */
[----:B------:R-:W-:Y:S03]  /*7af0*/  IMAD.U32 R5, RZ, RZ, UR5 ;  /* 0x00000005ff057e24 */ /* 0x000fe6000f8e00ff */
[----:B------:R-:W2:Y:S02]  /*7b00*/  @!UP0 LDCU UR4, c[0x0][0x980] ;  /* 0x00013000ff0487ac */ /* 0x000ea40008000800 */
[----:B-1---5:R1:W5:Y:S02]  /*7b10*/  @P1 LDG.E R27, desc[UR8][R4.64] ;  /* 0x00000008041b1981 */ /* 0x022364000c1e1900 */
[----:B-12---:R-:W-:Y:S02]  /*7b20*/  @!P1 MOV R27, UR4 ;  /* 0x00000004001b9c02 */ /* 0x006fe40008000f00 */
.L_x_99:
[----:B------:R-:W-:Y:S05]  /*7b30*/  @!P3 BRA `(.L_x_100) ;  /* 0x000000000024b947 */ /* 0x000fea0003800000 */
[----:B------:R-:W-:Y:S01]  /*7b40*/  ISETP.NE.U32.AND P1, PT, R52, RZ, PT ;  /* 0x000000ff3400720c */ /* 0x000fe20003f25070 */
[----:B------:R-:W1:Y:S03]  /*7b50*/  LDCU.64 UR4, c[0x0][0x358] ;  /* 0x00006b00ff0477ac */ /* 0x000e660008000a00 */
[----:B------:R-:W-:Y:S11]  /*7b60*/  ISETP.NE.AND.EX P1, PT, R53, RZ, PT, P1 ;  /* 0x000000ff3500720c */ /* 0x000ff60003f25310 */
[----:B------:R-:W-:Y:S02]  /*7b70*/  @!UPT UIADD3 URZ, UPT, UPT, URZ, URZ, URZ ;  /* 0x000000fffffff290 */ /* 0x000fe4000fffe0ff */
[----:B------:R-:W2:Y:S01]  /*7b80*/  @P1 LDC.64 R4, c[0x0][0x9a8] ;  /* 0x00026a00ff041b82 */ /* 0x000ea20000000a00 */
[----:B------:R-:W-:Y:S04]  /*7b90*/  @P1 IMAD R0, R54, UR50, RZ ;  /* 0x0000003236001c24 */ /* 0x000fe8000f8e02ff */
[----:B--2---:R-:W-:Y:S05]  /*7ba0*/  @P1 IMAD.WIDE R4, R0, 0x4, R4 ;  /* 0x0000000400041825 */ /* 0x004fea00078e0204 */
[----:B-1---5:R1:W5:Y:S02]  /*7bb0*/  @P1 LDG.E R24, desc[UR4][R4.64] ;  /* 0x0000000404181981 */ /* 0x022364000c1e1900 */
[----:B-1----:R-:W2:Y:S02]  /*7bc0*/  @!P1 LDC R24, c[0x0][0x9a0] ;  /* 0x00026800ff189b82 */ /* 0x002ea40000000800 */
.L_x_100:
[----:B-----5:R-:W-:Y:S01]  /*7bd0*/  FSETP.NEU.AND P1, PT, R27, RZ, PT ;  /* 0x000000ff1b00720b */ /* 0x020fe20003f2d000 */
[----:B------:R-:W-:Y:S01]  /*7be0*/  ULOP3.LUT UR4, UR58, 0x1, URZ, 0x3c, !UPT ;  /* 0x000000013a047892 */ /* 0x000fe2000f8e3cff */
[----:B------:R-:W-:Y:S01]  /*7bf0*/  SEL R6, RZ, 0xffffffff, P2 ;  /* 0xffffffffff067807 */ /* 0x000fe20001000000 */
[----:B------:R-:W-:Y:S01]  /*7c00*/  IMAD.U32 R84, RZ, RZ, UR54 ;  /* 0x00000036ff547e24 */ /* 0x000fe2000f8e00ff */
[----:B------:R-:W-:Y:S01]  /*7c10*/  @P4 LOP3.LUT P2, RZ, R60, 0xff, RZ, 0xc0, !PT ;  /* 0x000000ff3cff4812 */ /* 0x000fe2000784c0ff */
[----:B------:R-:W-:Y:S01]  /*7c20*/  IMAD.SHL.U32 R81, R67, 0x10, RZ ;  /* 0x0000001043517824 */ /* 0x000fe200078e00ff */
[----:B------:R-:W-:Y:S01]  /*7c30*/  @P4 SEL R5, RZ, 0xffffffff, P1 ;  /* 0xffffffffff054807 */ /* 0x000fe20000800000 */
[----:B------:R-:W-:Y:S01]  /*7c40*/  IMAD.U32 R32, RZ, RZ, UR4 ;  /* 0x00000004ff207e24 */ /* 0x000fe2000f8e00ff */
[----:B------:R-:W-:Y:S01]  /*7c50*/  LEA R79, R22, UR53, 0x3 ;  /* 0x00000035164f7c11 */ /* 0x000fe2000f8e18ff */
[----:B------:R-:W-:Y:S01]  /*7c60*/  IMAD.SHL.U32 R84, R84, 0x2000, RZ ;  /* 0x0000200054547824 */ /* 0x000fe200078e00ff */
[----:B------:R-:W-:Y:S01]  /*7c70*/  @P0 SEL R5, R6, R5, !P2 ;  /* 0x0000000506050207 */ /* 0x000fe20005000000 */
[----:B------:R-:W-:Y:S01]  /*7c80*/  IMAD.SHL.U32 R80, R66, 0x10, RZ ;  /* 0x0000001042507824 */ /* 0x000fe200078e00ff */
[----:B------:R-:W-:Y:S01]  /*7c90*/  SHF.L.U32 R4, R69, 0x1f, RZ ;  /* 0x0000001f45047819 */ /* 0x000fe200000006ff */
[----:B------:R-:W-:Y:S01]  /*7ca0*/  IMAD.IADD R82, R71, 0x1, R84 ;  /* 0x0000000147527824 */ /* 0x000fe200078e0254 */
[----:B------:R-:W-:Y:S01]  /*7cb0*/  @P4 LOP3.LUT R76, R5, 0x1, RZ, 0xc0, !PT ;  /* 0x00000001054c4812 */ /* 0x000fe200078ec0ff */
[----:B------:R-:W-:Y:S01]  /*7cc0*/  IMAD.U32 R5, RZ, RZ, UR54 ;  /* 0x00000036ff057e24 */ /* 0x000fe2000f8e00ff */
[----:B------:R-:W-:Y:S01]  /*7cd0*/  PLOP3.LUT P0, PT, PT, PT, UP1, 0x80, 0x8 ;  /* 0x000000000008781c */ /* 0x000fe20003f0f018 */
[----:B------:R-:W-:Y:S01]  /*7ce0*/  IMAD.IADD R83, R82, 0x1, R81 ;  /* 0x0000000152537824 */ /* 0x000fe200078e0251 */
[----:B------:R-:W-:Y:S01]  /*7cf0*/  ISETP.NE.U32.OR P5, PT, R76, 0x1, !P4 ;  /* 0x000000014c00780c */ /* 0x000fe200067a5470 */
[----:B------:R-:W-:Y:S01]  /*7d00*/  BSSY B1, `(.L_x_101) ;  /* 0x0000032000017945 */ /* 0x000fe20003800000 */
[----:B------:R-:W-:Y:S01]  /*7d10*/  LEA R0, R5, UR53, 0x3 ;  /* 0x0000003505007c11 */ /* 0x000fe2000f8e18ff */
[----:B------:R-:W-:Y:S01]  /*7d20*/  IMAD.MOV.U32 R85, RZ, RZ, 0x1 ;  /* 0x00000001ff557424 */ /* 0x000fe200078e00ff */
[----:B------:R-:W-:Y:S01]  /*7d30*/  LOP3.LUT P2, R75, R60, 0xff, RZ, 0xc0, !PT ;  /* 0x000000ff3c4b7812 */ /* 0x000fe2000784c0ff */
[----:B------:R-:W-:Y:S01]  /*7d40*/  IMAD.IADD R25, R23, 0x1, R2 ;  /* 0x0000000117197824 */ /* 0x000fe200078e0202 */
[----:B------:R-:W-:Y:S01]  /*7d50*/  SEL R87, RZ, 0xffffffff, P1 ;  /* 0xffffffffff577807 */ /* 0x000fe20000800000 */
[----:B------:R-:W-:Y:S01]  /*7d60*/  IMAD.U32 R86, RZ, RZ, UR54 ;  /* 0x00000036ff567e24 */ /* 0x000fe2000f8e00ff */
[----:B------:R-:W-:Y:S02]  /*7d70*/  CS2R R46, SRZ ;  /* 0x00000000002e7805 */ /* 0x000fe4000001ff00 */
[----:B------:R-:W-:Y:S02]  /*7d80*/  CS2R R44, SRZ ;  /* 0x00000000002c7805 */ /* 0x000fe4000001ff00 */
[----:B------:R-:W-:Y:S02]  /*7d90*/  CS2R R42, SRZ ;  /* 0x00000000002a7805 */ /* 0x000fe4000001ff00 */
[----:B------:R-:W-:Y:S02]  /*7da0*/  @P0 SEL R87, R6, R87, !P2 ;  /* 0x0000005706570207 */ /* 0x000fe40005000000 */
[----:B------:R-:W-:Y:S02]  /*7db0*/  CS2R R40, SRZ ;  /* 0x0000000000287805 */ /* 0x000fe4000001ff00 */
[----:B------:R-:W-:Y:S02]  /*7dc0*/  @P5 SHF.L.U32 R3, R32, 0x1f, RZ ;  /* 0x0000001f20035819 */ /* 0x000fe400000006ff */
[----:B------:R-:W-:Y:S02]  /*7dd0*/  CS2R R38, SRZ ;  /* 0x0000000000267805 */ /* 0x000fe4000001ff00 */
[----:B------:R-:W-:Y:S02]  /*7de0*/  CS2R R36, SRZ ;  /* 0x0000000000247805 */ /* 0x000fe4000001ff00 */
[----:B------:R-:W-:Y:S01]  /*7df0*/  CS2R R50, SRZ ;  /* 0x0000000000327805 */ /* 0x000fe2000001ff00 */
[----:B------:R-:W1:Y:S01]  /*7e00*/  @P5 SYNCS.PHASECHK.TRANS64.TRYWAIT P4, [R0+URZ+0x80], R3 ;  /* 0x00008003000055a7 */ /* 0x000e6200080811ff */
[----:B------:R-:W-:Y:S01]  /*7e10*/  CS2R R48, SRZ ;  /* 0x0000000000307805 */ /* 0x000fe2000001ff00 */
[----:B------:R-:W-:Y:S01]  /*7e20*/  IMAD.IADD R35, R82, 0x1, R80 ;  /* 0x0000000152237824 */ /* 0x000fe200078e0250 */
[----:B------:R-:W-:Y:S01]  /*7e30*/  LOP3.LUT R87, R87, 0x1, RZ, 0xc0, !PT ;  /* 0x0000000157577812 */ /* 0x000fe200078ec0ff */
[----:B------:R-:W-:Y:S01]  /*7e40*/  IMAD.IADD R34, R70, 0x1, R83 ;  /* 0x0000000146227824 */ /* 0x000fe200078e0253 */
[----:B------:R3:W4:Y:S01]  /*7e50*/  SYNCS.PHASECHK.TRANS64.TRYWAIT P3, [R79+URZ+0xd0], R4 ;  /* 0x0000d0044f0075a7 */ /* 0x00072200080611ff */
[----:B-1----:R-:W-:Y:S01]  /*7e60*/  @P5 SEL R85, RZ, 0x1, !P4 ;  /* 0x00000001ff555807 */ /* 0x002fe20006000000 */
[----:B---3--:R-:W-:Y:S06]  /*7e70*/  @!P5 BRA `(.L_x_102) ;  /* 0x000000000068d947 */ /* 0x008fec0003800000 */
[----:B------:R-:W-:Y:S01]  /*7e80*/  ISETP.NE.AND P1, PT, R85, RZ, PT ;  /* 0x000000ff5500720c */ /* 0x000fe20003f25270 */
[----:B------:R-:W-:Y:S01]  /*7e90*/  BSSY B0, `(.L_x_103) ;  /* 0x000000e000007945 */ /* 0x000fe20003800000 */
[----:B------:R-:W-:Y:S02]  /*7ea0*/  ISETP.NE.U32.AND P0, PT, R87, 0x1, PT ;  /* 0x000000015700780c */ /* 0x000fe40003f05070 */
[----:B------:R-:W-:Y:S02]  /*7eb0*/  CS2R R50, SRZ ;  /* 0x0000000000327805 */ /* 0x000fe4000001ff00 */
[----:B------:R-:W-:Y:S02]  /*7ec0*/  CS2R R48, SRZ ;  /* 0x0000000000307805 */ /* 0x000fe4000001ff00 */
[----:B------:R-:W-:Y:S02]  /*7ed0*/  CS2R R38, SRZ ;  /* 0x0000000000267805 */ /* 0x000fe4000001ff00 */
[----:B------:R-:W-:Y:S02]  /*7ee0*/  CS2R R36, SRZ ;  /* 0x0000000000247805 */ /* 0x000fe4000001ff00 */
[----:B------:R-:W-:Y:S02]  /*7ef0*/  CS2R R42, SRZ ;  /* 0x00000000002a7805 */ /* 0x000fe4000001ff00 */
[----:B------:R-:W-:Y:S02]  /*7f00*/  CS2R R40, SRZ ;  /* 0x0000000000287805 */ /* 0x000fe4000001ff00 */
[----:B------:R-:W-:Y:S02]  /*7f10*/  CS2R R46, SRZ ;  /* 0x00000000002e7805 */ /* 0x000fe4000001ff00 */
[----:B------:R-:W-:Y:S01]  /*7f20*/  CS2R R44, SRZ ;  /* 0x00000000002c7805 */ /* 0x000fe2000001ff00 */
[----:B------:R-:W-:Y:S06]  /*7f30*/  @P1 BRA `(.L_x_104) ;  /* 0x00000000000c1947 */ /* 0x000fec0003800000 */
[----:B------:R-:W-:Y:S04]  /*7f40*/  SHF.L.U32 R3, R32, 0x1f, RZ ;  /* 0x0000001f20037819 */ /* 0x000fe800000006ff */
[----:B------:R-:W1:Y:S02]  /*7f50*/  SYNCS.PHASECHK.TRANS64.TRYWAIT P1, [R0+URZ+0x80], R3 ;  /* 0x00008003000075a7 */ /* 0x000e6400080211ff */
[----:B-1----:R-:W-:Y:S05]  /*7f60*/  @!P1 BRA `(.L_x_105) ;  /* 0x00000020004c9947 */ /* 0x002fea0003800000 */
.L_x_104:
[----:B------:R-:W-:Y:S05]  /*7f70*/  BSYNC B0 ;  /* 0x0000000000007941 */ /* 0x000fea0003800000 */
.L_x_103:
[----:B------:R3:W1:Y:S01]  /*7f80*/  @P0 LDS.128 R48, [R82] ;  /* 0x0000000052300984 */ /* 0x0006620000000c00 */
[----:B------:R-:W-:Y:S03]  /*7f90*/  UIADD3 UR4, UPT, UPT, UR54, 0x1, URZ ;  /* 0x0000000136047890 */ /* 0x000fe6000fffe0ff */
[----:B------:R3:W1:Y:S01]  /*7fa0*/  @P0 LDS.128 R36, [R83+0x10] ;  /* 0x0000100053240984 */ /* 0x0006620000000c00 */
[----:B------:R-:W-:Y:S03]  /*7fb0*/  UISETP.NE.AND UP0, UPT, UR4, 0x3, UPT ;  /* 0x000000030400788c */ /* 0x000fe6000bf05270 */
[----:B------:R3:W1:Y:S01]  /*7fc0*/  @P0 LDS.128 R40, [R35+0x20] ;  /* 0x0000200023280984 */ /* 0x0006620000000c00 */
[----:B------:R-:W-:Y:S02]  /*7fd0*/  USEL UR5, URZ, 0x1, UP0 ;  /* 0x00000001ff057887 */ /* 0x000fe40008000000 */
[----:B------:R-:W-:Y:S01]  /*7fe0*/  USEL UR4, UR4, URZ, UP0 ;  /* 0x000000ff04047287 */ /* 0x000fe20008000000 */
[----:B------:R3:W1:Y:S03]  /*7ff0*/  @P0 LDS.128 R44, [R34+0x10] ;  /* 0x00001000222c0984 */ /* 0x0006660000000c00 */
[----:B------:R-:W-:Y:S02]  /*8000*/  LOP3.LUT R32, R32, UR5, RZ, 0x3c, !PT ;  /* 0x0000000520207c12 */ /* 0x000fe4000f8e3cff */
[----:B------:R-:W-:Y:S02]  /*8010*/  MOV R86, UR4 ;  /* 0x0000000400567c02 */ /* 0x000fe40008000f00 */
.L_x_102:
[----:B------:R-:W-:Y:S05]  /*8020*/  BSYNC B1 ;  /* 0x0000000000017941 */ /* 0x000fea0003800000 */
.L_x_101:
[----:B-1----:R-:W-:Y:S04]  /*8030*/  SHF.R.U32.HI R0, RZ, 0x15, R25 ;  /* 0x00000015ff007819 */ /* 0x002fe80000011619 */
[----:B------:R-:W-:Y:S01]  /*8040*/  LOP3.LUT P0, RZ, R0, 0x3, R61, 0x48, !PT ;  /* 0x0000000300ff7812 */ /* 0x000fe2000780483d */
[----:B------:R-:W-:Y:S01]  /*8050*/  @!UPT UIADD3 URZ, UPT, UPT, URZ, URZ, URZ ;  /* 0x000000fffffff290 */ /* 0x000fe2000fffe0ff */
[----:B----4-:R-:W-:Y:S11]  /*8060*/  @P3 BRA `(.L_x_106) ;  /* 0x0000000000083947 */ /* 0x010ff60003800000 */
[----:B------:R-:W1:Y:S02]  /*8070*/  SYNCS.PHASECHK.TRANS64.TRYWAIT P1, [R79+URZ+0xd0], R4 ;  /* 0x0000d0044f0075a7 */ /* 0x000e6400080211ff */
[----:B-1----:R-:W-:Y:S05]  /*8080*/  @!P1 BRA `(.L_x_107) ;  /* 0x0000002000189947 */ /* 0x002fea0003800000 */
.L_x_106:
[----:B------:R-:W-:Y:S05]  /*8090*/  @!P0 BRA `(.L_x_108) ;  /* 0x0000000000408947 */ /* 0x000fea0003800000 */
[----:B------:R-:W4:Y:S01]  /*80a0*/  LDCU.64 UR8, c[0x4][0x70] ;  /* 0x01000e00ff0877ac */ /* 0x000f220008000a00 */
[----:B------:R-:W-:Y:S01]  /*80b0*/  MOV R3, 0x0 ;  /* 0x0000000000037802 */ /* 0x000fe20000000f00 */
[----:B------:R-:W-:Y:S02]  /*80c0*/  HFMA2 R12, -RZ, RZ, 0, 5.9604644775390625e-08 ;  /* 0x00000001ff0c7431 */ /* 0x000fe400000001ff */
[----:B------:R-:W-:Y:S02]  /*80d0*/  IMAD.MOV.U32 R8, RZ, RZ, 0x192 ;  /* 0x00000192ff087424 */ /* 0x000fe400078e00ff */
[----:B------:R-:W-:Y:S01]  /*80e0*/  IMAD.MOV.U32 R13, RZ, RZ, RZ ;  /* 0x000000ffff0d7224 */ /* 0x000fe200078e00ff */
[----:B------:R-:W5:Y:S01]  /*80f0*/  LDCU.64 UR6, c[0x4][0x78] ;  /* 0x01000f00ff0677ac */ /* 0x000f620008000a00 */
[----:B------:R-:W2:Y:S01]  /*8100*/  LDC.64 R2, c[0x4][R3] ;  /* 0x0100000003027b82 */ /* 0x000ea20000000a00 */
[----:B------:R-:W3:Y:S01]  /*8110*/  LDCU.64 UR4, c[0x4][0x10] ;  /* 0x01000200ff0477ac */ /* 0x000ee20008000a00 */
[----:B----4-:R-:W-:Y:S01]  /*8120*/  MOV R5, UR9 ;  /* 0x0000000900057c02 */ /* 0x010fe20008000f00 */
[----:B-1----:R-:W-:Y:S01]  /*8130*/  IMAD.U32 R4, RZ, RZ, UR8 ;  /* 0x00000008ff047e24 */ /* 0x002fe2000f8e00ff */
[----:B-----5:R-:W-:Y:S01]  /*8140*/  MOV R7, UR7 ;  /* 0x0000000700077c02 */ /* 0x020fe20008000f00 */
[----:B------:R-:W-:Y:S01]  /*8150*/  IMAD.U32 R6, RZ, RZ, UR6 ;  /* 0x00000006ff067e24 */ /* 0x000fe2000f8e00ff */
[----:B---3--:R-:W-:Y:S01]  /*8160*/  MOV R11, UR5 ;  /* 0x00000005000b7c02 */ /* 0x008fe20008000f00 */
[----:B------:R-:W-:Y:S02]  /*8170*/  IMAD.U32 R10, RZ, RZ, UR4 ;  /* 0x00000004ff0a7e24 */ /* 0x000fe4000f8e00ff */
[----:B------:R-:W-:Y:S07]  /*8180*/  LEPC R20, `(.L_x_108) ;  /* 0x000000001014794e */ /* 0x000fee0000000000 */
[----:B--2---:R-:W-:Y:S05]  /*8190*/  CALL.ABS.NOINC R2 ;  /* 0x0000000002007343 */ /* 0x004fea0003c00000 */
.L_x_108:
[----:B------:R-:W-:Y:S01]  /*81a0*/  LOP3.LUT R20, R48, 0xffffe000, RZ, 0xc0, !PT ;  /* 0xffffe00030147812 */ /* 0x000fe200078ec0ff */
[----:B------:R-:W-:Y:S05]  /*81b0*/  WARPSYNC.ALL ;  /* 0x0000000000007948 */ /* 0x000fea0003800000 */
[----:B------:R-:W-:Y:S01]  /*81c0*/  R2UR UR4, R25 ;  /* 0x00000000190472ca */ /* 0x000fe200000e0000 */
[----:B------:R-:W-:Y:S01]  /*81d0*/  BSSY.RECONVERGENT B0, `(.L_x_109) ;  /* 0x000005c000007945 */ /* 0x000fe20003800200 */
[----:B------:R-:W-:Y:S02]  /*81e0*/  LOP3.LUT R21, R49, 0xffffe000, RZ, 0xc0, !PT ;  /* 0xffffe00031157812 */ /* 0x000fe400078ec0ff */
[----:B------:R-:W-:Y:S02]  /*81f0*/  LOP3.LUT R26, R50, 0xffffe000, RZ, 0xc0, !PT ;  /* 0xffffe000321a7812 */ /* 0x000fe400078ec0ff */
[----:B------:R-:W-:Y:S02]  /*8200*/  LOP3.LUT R33, R36, 0xffffe000, RZ, 0xc0, !PT ;  /* 0xffffe00024217812 */ /* 0x000fe400078ec0ff */
[----:B------:R-:W-:Y:S05]  /*8210*/  ISETP.NE.AND P1, PT, R72, RZ, PT ;  /* 0x000000ff4800720c */ /* 0x000fea0003f25270 */
[----:B-1----:R-:W2:Y:S02]  /*8220*/  LDTM.x16 R4, tmem[UR4] ;  /* 0x00000004000479ee */ /* 0x002ea40008240000 */
[C---:B--2---:R-:W-:Y:S01]  /*8230*/  FMUL R0, R24.reuse, R4 ;  /* 0x0000000418007220 */ /* 0x044fe20000400000 */
[C---:B------:R-:W-:Y:S01]  /*8240*/  FMUL R2, R24.reuse, R5 ;  /* 0x0000000518027220 */ /* 0x040fe20000400000 */
[C---:B------:R-:W-:Y:S01]  /*8250*/  FMUL R3, R24.reuse, R6 ;  /* 0x0000000618037220 */ /* 0x040fe20000400000 */
[----:B------:R-:W-:Y:S01]  /*8260*/  FMUL R7, R24, R7 ;  /* 0x0000000718077220 */ /* 0x000fe20000400000 */
[----:B------:R-:W-:Y:S01]  /*8270*/  FFMA R28, R27, R20, R0 ;  /* 0x000000141b1c7223 */ /* 0x000fe20000000000 */
[----:B------:R-:W-:Y:S01]  /*8280*/  LOP3.LUT R20, R51, 0xffffe000, RZ, 0xc0, !PT ;  /* 0xffffe00033147812 */ /* 0x000fe200078ec0ff */
[C---:B------:R-:W-:Y:S01]  /*8290*/  FFMA R29, R27.reuse, R21, R2 ;  /* 0x000000151b1d7223 */ /* 0x040fe20000000002 */
[----:B------:R-:W-:Y:S01]  /*82a0*/  LOP3.LUT R21, R38, 0xffffe000, RZ, 0xc0, !PT ;  /* 0xffffe00026157812 */ /* 0x000fe200078ec0ff */
[----:B------:R-:W-:Y:S01]  /*82b0*/  FFMA R30, R27, R26, R3 ;  /* 0x0000001a1b1e7223 */ /* 0x000fe20000000003 */
[----:B------:R-:W-:Y:S01]  /*82c0*/  LOP3.LUT R26, R37, 0xffffe000, RZ, 0xc0, !PT ;  /* 0xffffe000251a7812 */ /* 0x000fe200078ec0ff */
[----:B------:R-:W-:Y:S01]  /*82d0*/  FFMA R31, R27, R20, R7 ;  /* 0x000000141b1f7223 */ /* 0x000fe20000000007 */
[----:B------:R-:W-:Y:S01]  /*82e0*/  LOP3.LUT R20, R39, 0xffffe000, RZ, 0xc0, !PT ;  /* 0xffffe00027147812 */ /* 0x000fe200078ec0ff */
[C---:B------:R-:W-:Y:S01]  /*82f0*/  FMUL R4, R24.reuse, R8 ;  /* 0x0000000818047220 */ /* 0x040fe20000400000 */
[----:B------:R-:W-:Y:S01]  /*8300*/  F2FP.TF32.F32.PACK_B R28, R28 ;  /* 0x0000001cff1c723e */ /* 0x000fe200024050ff */
[C---:B------:R-:W-:Y:S01]  /*8310*/  FMUL R5, R24.reuse, R9 ;  /* 0x0000000918057220 */ /* 0x040fe20000400000 */
[----:B------:R-:W-:Y:S01]  /*8320*/  F2FP.TF32.F32.PACK_B R29, R29 ;  /* 0x0000001dff1d723e */ /* 0x000fe200024050ff */
[C---:B------:R-:W-:Y:S01]  /*8330*/  FMUL R6, R24.reuse, R10 ;  /* 0x0000000a18067220 */ /* 0x040fe20000400000 */
[----:B------:R-:W-:Y:S01]  /*8340*/  FMUL R11, R24, R11 ;  /* 0x0000000b180b7220 */ /* 0x000fe20000400000 */
[----:B------:R-:W-:Y:S01]  /*8350*/  F2FP.TF32.F32.PACK_B R30, R30 ;  /* 0x0000001eff1e723e */ /* 0x000fe200024050ff */
[C---:B------:R-:W-:Y:S01]  /*8360*/  FFMA R4, R27.reuse, R33, R4 ;  /* 0x000000211b047223 */ /* 0x040fe20000000004 */
[----:B------:R-:W-:Y:S01]  /*8370*/  F2FP.TF32.F32.PACK_B R31, R31 ;  /* 0x0000001fff1f723e */ /* 0x000fe200024050ff */
[C---:B------:R-:W-:Y:S01]  /*8380*/  FFMA R5, R27.reuse, R26, R5 ;  /* 0x0000001a1b057223 */ /* 0x040fe20000000005 */
[C---:B------:R-:W-:Y:S01]  /*8390*/  FFMA R6, R27.reuse, R21, R6 ;  /* 0x000000151b067223 */ /* 0x040fe20000000006 */
[----:B------:R-:W-:Y:S01]  /*83a0*/  FFMA R7, R27, R20, R11 ;  /* 0x000000141b077223 */ /* 0x000fe2000000000b */
[----:B------:R-:W-:Y:S01]  /*83b0*/  LOP3.LUT R33, R40, 0xffffe000, RZ, 0xc0, !PT ;  /* 0xffffe00028217812 */ /* 0x000fe200078ec0ff */
[----:B------:R1:W-:Y:S01]  /*83c0*/  STS.128 [R82], R28 ;  /* 0x0000001c52007388 */ /* 0x0003e20000000c00 */
[----:B------:R-:W-:Y:S01]  /*83d0*/  LOP3.LUT R26, R41, 0xffffe000, RZ, 0xc0, !PT ;  /* 0xffffe000291a7812 */ /* 0x000fe200078ec0ff */
[C---:B------:R-:W-:Y:S01]  /*83e0*/  FMUL R8, R24.reuse, R12 ;  /* 0x0000000c18087220 */ /* 0x040fe20000400000 */
[----:B------:R-:W-:Y:S01]  /*83f0*/  FMUL R9, R24, R13 ;  /* 0x0000000d18097220 */ /* 0x000fe20000400000 */
[----:B------:R-:W-:Y:S01]  /*8400*/  LOP3.LUT R21, R42, 0xffffe000, RZ, 0xc0, !PT ;  /* 0xffffe0002a157812 */ /* 0x000fe200078ec0ff */
[C---:B------:R-:W-:Y:S01]  /*8410*/  FMUL R10, R24.reuse, R14 ;  /* 0x0000000e180a7220 */ /* 0x040fe20000400000 */
[----:B------:R-:W-:Y:S01]  /*8420*/  LOP3.LUT R20, R43, 0xffffe000, RZ, 0xc0, !PT ;  /* 0xffffe0002b147812 */ /* 0x000fe200078ec0ff */
[----:B------:R-:W-:Y:S01]  /*8430*/  FMUL R15, R24, R15 ;  /* 0x0000000f180f7220 */ /* 0x000fe20000400000 */
[----:B------:R-:W-:Y:S01]  /*8440*/  F2FP.TF32.F32.PACK_B R4, R4 ;  /* 0x00000004ff04723e */ /* 0x000fe200024050ff */
[C---:B------:R-:W-:Y:S01]  /*8450*/  FFMA R8, R27.reuse, R33, R8 ;  /* 0x000000211b087223 */ /* 0x040fe20000000008 */
[----:B------:R-:W-:Y:S01]  /*8460*/  F2FP.TF32.F32.PACK_B R5, R5 ;  /* 0x00000005ff05723e */ /* 0x000fe200024050ff */
[C---:B------:R-:W-:Y:S01]  /*8470*/  FFMA R9, R27.reuse, R26, R9 ;  /* 0x0000001a1b097223 */ /* 0x040fe20000000009 */
[----:B------:R-:W-:Y:S01]  /*8480*/  F2FP.TF32.F32.PACK_B R6, R6 ;  /* 0x00000006ff06723e */ /* 0x000fe200024050ff */
[C---:B------:R-:W-:Y:S01]  /*8490*/  FFMA R10, R27.reuse, R21, R10 ;  /* 0x000000151b0a7223 */ /* 0x040fe2000000000a */
[----:B------:R-:W-:Y:S01]  /*84a0*/  F2FP.TF32.F32.PACK_B R7, R7 ;  /* 0x00000007ff07723e */ /* 0x000fe200024050ff */
[----:B------:R-:W-:Y:S01]  /*84b0*/  FFMA R11, R27, R20, R15 ;  /* 0x000000141b0b7223 */ /* 0x000fe2000000000f */
[----:B------:R-:W-:Y:S01]  /*84c0*/  LOP3.LUT R33, R44, 0xffffe000, RZ, 0xc0, !PT ;  /* 0xffffe0002c217812 */ /* 0x000fe200078ec0ff */
[C---:B------:R-:W-:Y:S01]  /*84d0*/  FMUL R12, R24.reuse, R16 ;  /* 0x00000010180c7220 */ /* 0x040fe20000400000 */
[----:B------:R-:W-:Y:S01]  /*84e0*/  LOP3.LUT R26, R45, 0xffffe000, RZ, 0xc0, !PT ;  /* 0xffffe0002d1a7812 */ /* 0x000fe200078ec0ff */
[----:B------:R1:W-:Y:S01]  /*84f0*/  STS.128 [R83+0x10], R4 ;  /* 0x0000100453007388 */ /* 0x0003e20000000c00 */
        /* <DEDUP_REMOVED lines=13> */
[----:B------:R-:W-:Y:S02]  /*85d0*/  F2FP.TF32.F32.PACK_B R12, R12 ;  /* 0x0000000cff0c723e */ /* 0x000fe400024050ff */
[----:B------:R-:W-:Y:S01]  /*85e0*/  F2FP.TF32.F32.PACK_B R13, R13 ;  /* 0x0000000dff0d723e */ /* 0x000fe200024050ff */
[----:B------:R1:W-:Y:S01]  /*85f0*/  STS.128 [R35+0x20], R8 ;  /* 0x0000200823007388 */ /* 0x0003e20000000c00 */
[----:B------:R-:W-:Y:S02]  /*8600*/  F2FP.TF32.F32.PACK_B R14, R14 ;  /* 0x0000000eff0e723e */ /* 0x000fe400024050ff */
[----:B------:R-:W-:Y:S05]  /*8610*/  F2FP.TF32.F32.PACK_B R15, R15 ;  /* 0x0000000fff0f723e */ /* 0x000fea00024050ff */
[----:B------:R1:W-:Y:S01]  /*8620*/  STS.128 [R34+0x10], R12 ;  /* 0x0000100c22007388 */ /* 0x0003e20000000c00 */
[----:B------:R-:W-:Y:S01]  /*8630*/  @!PT LDS RZ, [RZ] ;  /* 0x00000000fffff984 */ /* 0x000fe20000000800 */
[----:B------:R-:W-:Y:S01]  /*8640*/  @!PT LDS RZ, [RZ] ;  /* 0x00000000fffff984 */ /* 0x000fe20000000800 */
[----:B------:R-:W-:Y:S01]  /*8650*/  @!PT LDS RZ, [RZ] ;  /* 0x00000000fffff984 */ /* 0x000fe20000000800 */
[----:B------:R-:W-:Y:S01]  /*8660*/  @!PT LDS RZ, [RZ] ;  /* 0x00000000fffff984 */ /* 0x000fe20000000800 */
[----:B------:R2:W-:Y:S07]  /*8670*/  MEMBAR.ALL.CTA ;  /* 0x0000000000007992 */ /* 0x0005ee0000008000 */
[----:B--2---:R-:W2:Y:S02]  /*8680*/  FENCE.VIEW.ASYNC.S ;  /* 0x00000000000073c6 */ /* 0x004ea40000000000 */
[----:B--2---:R-:W-:Y:S06]  /*8690*/  BAR.SYNC.DEFER_BLOCKING 0x1, 0x80 ;  /* 0x0042000000007b1d */ /* 0x004fec0000010000 */
[----:B------:R-:W-:Y:S05]  /*86a0*/  @P1 BRA `(.L_x_110) ;  /* 0x0000000000381947 */ /* 0x000fea0003800000 */
[----:B------:R-:W2:Y:S01]  /*86b0*/  LDCU.64 UR8, c[0x0][0x348] ;  /* 0x00006900ff0877ac */ /* 0x000ea20008000a00 */
[----:B------:R-:W-:Y:S01]  /*86c0*/  R2UR UR6, R84 ;  /* 0x00000000540672ca */ /* 0x000fe200000e0000 */
[----:B------:R-:W-:Y:S01]  /*86d0*/  UMOV UR41, UR52 ;  /* 0x0000003400297c82 */ /* 0x000fe20008000000 */
[----:B------:R-:W-:Y:S11]  /*86e0*/  UIADD3 UR7, UPT, UPT, UR52, 0x20, URZ ;  /* 0x0000002034077890 */ /* 0x000ff6000fffe0ff */
[----:B------:R-:W-:Y:S02]  /*86f0*/  UIADD3 UR6, UPT, UPT, UR53, UR6, URZ ;  /* 0x0000000635067290 */ /* 0x000fe4000fffe0ff */
[----:B--2---:R-:W-:Y:S02]  /*8700*/  UIADD3 UR4, UP0, UPT, UR8, 0x780, URZ ;  /* 0x0000078008047890 */ /* 0x004fe4000ff1e0ff */
[----:B------:R-:W-:Y:S02]  /*8710*/  UIADD3 UR40, UPT, UPT, UR6, 0x200, URZ ;  /* 0x0000020006287890 */ /* 0x000fe4000fffe0ff */
[----:B------:R-:W-:Y:S02]  /*8720*/  UIADD3.X UR5, UPT, UPT, URZ, UR9, URZ, UP0, !UPT ;  /* 0x00000009ff057290 */ /* 0x000fe400087fe4ff */
[----:B------:R-:W-:Y:S07]  /*8730*/  UIADD3 UR6, UPT, UPT, UR6, 0x1200, URZ ;  /* 0x0000120006067890 */ /* 0x000fee000fffe0ff */
[----:B------:R2:W-:Y:S02]  /*8740*/  UTMASTG.5D [UR40], [UR4] ;  /* 0x00000028040073b5 */ /* 0x0005e40008020000 */
[----:B--2---:R-:W-:Y:S01]  /*8750*/  UMOV UR40, UR6 ;  /* 0x0000000600287c82 */ /* 0x004fe20008000000 */
[----:B------:R-:W-:Y:S02]  /*8760*/  UMOV UR41, UR7 ;  /* 0x0000000700297c82 */ /* 0x000fe40008000000 */
[----:B------:R2:W-:Y:S02]  /*8770*/  UTMASTG.5D [UR40], [UR4] ;  /* 0x00000028040073b5 */ /* 0x0005e40008020000 */
[----:B--2---:R0:W-:Y:S02]  /*8780*/  UTMACMDFLUSH ;  /* 0x00000000000079b7 */ /* 0x0041e40000000000 */
.L_x_110:
[----:B------:R-:W-:Y:S05]  /*8790*/  BSYNC.RECONVERGENT B0 ;  /* 0x0000000000007941 */ /* 0x000fea0003800200 */
.L_x_109:
[----:B------:R-:W-:Y:S01]  /*87a0*/  UIADD3 UR50, UPT, UPT, UR54, 0x1, URZ ;  /* 0x0000000136327890 */ /* 0x000fe2000fffe0ff */
[----:B------:R-:W-:Y:S01]  /*87b0*/  ISETP.NE.AND P2, PT, R78, RZ, PT ;  /* 0x000000ff4e00720c */ /* 0x000fe20003f45270 */
[----:B------:R-:W-:Y:S02]  /*87c0*/  BSSY.RECONVERGENT B0, `(.L_x_111) ;  /* 0x0000006000007945 */ /* 0x000fe40003800200 */
[----:B------:R-:W-:Y:S01]  /*87d0*/  UISETP.NE.AND UP0, UPT, UR50, 0x3, UPT ;  /* 0x000000033200788c */ /* 0x000fe2000bf05270 */
[----:B------:R-:W-:Y:S03]  /*87e0*/  ISETP.NE.U32.OR P0, PT, R76, 0x1, !P2 ;  /* 0x000000014c00780c */ /* 0x000fe60005705470 */
[----:B------:R-:W-:Y:S01]  /*87f0*/  USEL UR51, UR50, URZ, UP0 ;  /* 0x000000ff32337287 */ /* 0x000fe20008000000 */
[----:B------:R-:W-:Y:S11]  /*8800*/  @P1 BRA `(.L_x_112) ;  /* 0x0000000000041947 */ /* 0x000ff60003800000 */
[----:B------:R-:W-:Y:S04]  /*8810*/  DEPBAR.LE SB0, 0x1 ;  /* 0x000080400000791a */ /* 0x000fe80000000000 */
.L_x_112:
[----:B------:R-:W-:Y:S05]  /*8820*/  BSYNC.RECONVERGENT B0 ;  /* 0x0000000000007941 */ /* 0x000fea0003800200 */
.L_x_111:
[----:B------:R-:W-:Y:S01]  /*8830*/  BAR.SYNC.DEFER_BLOCKING 0x1, 0x80 ;  /* 0x0042000000007b1d */ /* 0x000fe20000010000 */
[----:B------:R-:W-:Y:S01]  /*8840*/  LEA R3, R86, UR53, 0x3 ;  /* 0x0000003556037c11 */ /* 0x000fe2000f8e18ff */
[----:B------:R-:W-:Y:S01]  /*8850*/  UISETP.NE.AND UP0, UPT, UR57, URZ, UPT ;  /* 0x000000ff3900728c */ /* 0x000fe2000bf05270 */
[----:B-1----:R-:W-:Y:S08]  /*8860*/  @P0 SHF.L.U32 R4, R32, 0x1f, RZ ;  /* 0x0000001f20040819 */ /* 0x002ff000000006ff */
[----:B------:R-:W-:Y:S05]  /*8870*/  BRA.U !UP0, `(.L_x_113) ;  /* 0x0000000108287547 */ /* 0x000fea000b800000 */
[----:B------:R-:W1:Y:S01]  /*8880*/  S2R R0, SR_CgaCtaId ;  /* 0x0000000000007919 */ /* 0x000e620000008800 */
[----:B------:R-:W-:Y:S01]  /*8890*/  ISETP.NE.U32.OR P1, PT, R76, 0x1, !P2 ;  /* 0x000000014c00780c */ /* 0x000fe20005725470 */
[----:B------:R-:W-:Y:S01]  /*88a0*/  IMAD.U32 R2, RZ, RZ, UR55 ;  /* 0x00000037ff027e24 */ /* 0x000fe2000f8e00ff */
[----:B------:R-:W-:Y:S04]  /*88b0*/  UIADD3 UR4, UPT, UPT, UR55, 0x1, URZ ;  /* 0x0000000137047890 */ /* 0x000fe8000fffe0ff */
[----:B------:R-:W-:Y:S04]  /*88c0*/  UISETP.NE.AND UP0, UPT, UR4, 0x3, UPT ;  /* 0x000000030400788c */ /* 0x000fe8000bf05270 */
[----:B------:R-:W-:Y:S03]  /*88d0*/  USEL UR55, UR4, URZ, UP0 ;  /* 0x000000ff04377287 */ /* 0x000fe60008000000 */
[----:B------:R-:W-:Y:S05]  /*88e0*/  @P1 LEA R2, R2, UR53, 0x3 ;  /* 0x0000003502021c11 */ /* 0x000fea000f8e18ff */
[----:B------:R-:W-:Y:S05]  /*88f0*/  @P1 VIADD R5, R2, 0x98 ;  /* 0x0000009802051836 */ /* 0x000fea0000000000 */
[----:B-1----:R-:W-:Y:S04]  /*8900*/  @P1 PRMT R0, R0, 0x654, R5 ;  /* 0x0000065400001816 */ /* 0x002fe80000000005 */
[----:B------:R1:W-:Y:S03]  /*8910*/  @P1 SYNCS.ARRIVE.TRANS64.RED.A1T0 RZ, [R0+URZ], RZ ;  /* 0x000000ff00ff19a7 */ /* 0x0003e600081004ff */
.L_x_113:
[----:B------:R-:W2:Y:S01]  /*8920*/  @P0 SYNCS.PHASECHK.TRANS64.TRYWAIT P1, [R3+URZ+0x80], R4 ;  /* 0x00008004030005a7 */ /* 0x000ea200080211ff */
[----:B------:R-:W-:Y:S01]  /*8930*/  BSSY B1, `(.L_x_114) ;  /* 0x0000013000017945 */ /* 0x000fe20003800000 */
[----:B--2---:R-:W-:Y:S03]  /*8940*/  @P0 SEL R85, RZ, 0x1, !P1 ;  /* 0x00000001ff550807 */ /* 0x004fe60004800000 */
[----:B------:R-:W-:Y:S05]  /*8950*/  @!P0 BRA `(.L_x_115) ;  /* 0x0000000000408947 */ /* 0x000fea0003800000 */
[----:B------:R-:W-:Y:S01]  /*8960*/  ISETP.NE.U32.AND P0, PT, R87, 0x1, PT ;  /* 0x000000015700780c */ /* 0x000fe20003f05070 */
[----:B------:R-:W-:Y:S01]  /*8970*/  BSSY B0, `(.L_x_116) ;  /* 0x000000a000007945 */ /* 0x000fe20003800000 */
[----:B------:R-:W-:Y:S11]  /*8980*/  ISETP.NE.AND P1, PT, R85, RZ, PT ;  /* 0x000000ff5500720c */ /* 0x000ff60003f25270 */
[----:B------:R-:W-:Y:S04]  /*8990*/  @P0 IMAD R86, R86, 0x2000, R71 ;  /* 0x0000200056560824 */ /* 0x000fe800078e0247 */
[----:B------:R-:W-:Y:S01]  /*89a0*/  @P0 IMAD.IADD R5, R81, 0x1, R86 ;  /* 0x0000000151050824 */ /* 0x000fe200078e0256 */
[----:B------:R-:W-:Y:S03]  /*89b0*/  @P0 IADD3 R2, PT, PT, R80, R86, RZ ;  /* 0x0000005650020210 */ /* 0x000fe60007ffe0ff */
[----:B-1----:R-:W-:Y:S01]  /*89c0*/  @P0 IMAD.IADD R0, R70, 0x1, R5 ;  /* 0x0000000146000824 */ /* 0x002fe200078e0205 */
[----:B------:R-:W-:Y:S06]  /*89d0*/  @P1 BRA `(.L_x_117) ;  /* 0x00000000000c1947 */ /* 0x000fec0003800000 */
[----:B------:R-:W-:Y:S04]  /*89e0*/  SHF.L.U32 R32, R32, 0x1f, RZ ;  /* 0x0000001f20207819 */ /* 0x000fe800000006ff */
[----:B------:R-:W1:Y:S02]  /*89f0*/  SYNCS.PHASECHK.TRANS64.TRYWAIT P1, [R3+URZ+0x80], R32 ;  /* 0x00008020030075a7 */ /* 0x000e6400080211ff */
[----:B-1----:R-:W-:Y:S05]  /*8a00*/  @!P1 BRA `(.L_x_118) ;  /* 0x0000001400cc9947 */ /* 0x002fea0003800000 */
.L_x_117:
[----:B------:R-:W-:Y:S05]  /*8a10*/  BSYNC B0 ;  /* 0x0000000000007941 */ /* 0x000fea0003800000 */
.L_x_116:
[----:B------:R2:W4:Y:S04]  /*8a20*/  @P0 LDS.128 R48, [R86] ;  /* 0x0000000056300984 */ /* 0x0005280000000c00 */
[----:B------:R2:W1:Y:S04]  /*8a30*/  @P0 LDS.128 R40, [R2+0x20] ;  /* 0x0000200002280984 */ /* 0x0004680000000c00 */
[----:B------:R2:W1:Y:S04]  /*8a40*/  @P0 LDS.128 R36, [R5+0x10] ;  /* 0x0000100005240984 */ /* 0x0004680000000c00 */
[----:B------:R2:W1:Y:S02]  /*8a50*/  @P0 LDS.128 R44, [R0+0x10] ;  /* 0x00001000002c0984 */ /* 0x0004640000000c00 */
.L_x_115:
[----:B------:R-:W-:Y:S05]  /*8a60*/  BSYNC B1 ;  /* 0x0000000000017941 */ /* 0x000fea0003800000 */
.L_x_114:
[----:B-12---:R-:W-:Y:S05]  /*8a70*/  VIADD R0, R25, 0x10 ;  /* 0x0000001019007836 */ /* 0x006fea0000000000 */
[----:B------:R-:W-:Y:S04]  /*8a80*/  SHF.R.U32.HI R0, RZ, 0x15, R0 ;  /* 0x00000015ff007819 */ /* 0x000fe80000011600 */
[----:B------:R-:W-:Y:S11]  /*8a90*/  LOP3.LUT P0, RZ, R0, 0x3, R61, 0x48, !PT ;  /* 0x0000000300ff7812 */ /* 0x000ff6000780483d */
[----:B------:R-:W-:Y:S02]  /*8aa0*/  @!UPT UIADD3 URZ, UPT, UPT, URZ, URZ, URZ ;  /* 0x000000fffffff290 */ /* 0x000fe4000fffe0ff */
[----:B------:R-:W-:Y:S05]  /*8ab0*/  @!P0 BRA `(.L_x_119) ;  /* 0x0000000000408947 */ /* 0x000fea0003800000 */
[----:B------:R-:W1:Y:S01]  /*8ac0*/  LDCU.64 UR8, c[0x4][0x70] ;  /* 0x01000e00ff0877ac */ /* 0x000e620008000a00 */
[----:B------:R-:W-:Y:S01]  /*8ad0*/  MOV R3, 0x0 ;  /* 0x0000000000037802 */ /* 0x000fe20000000f00 */
[----:B------:R-:W-:Y:S02]  /*8ae0*/  HFMA2 R12, -RZ, RZ, 0, 5.9604644775390625e-08 ;  /* 0x00000001ff0c7431 */ /* 0x000fe400000001ff */
[----:B------:R-:W-:Y:S02]  /*8af0*/  IMAD.MOV.U32 R8, RZ, RZ, 0x192 ;  /* 0x00000192ff087424 */ /* 0x000fe400078e00ff */
[----:B------:R-:W-:Y:S01]  /*8b00*/  IMAD.MOV.U32 R13, RZ, RZ, RZ ;  /* 0x000000ffff0d7224 */ /* 0x000fe200078e00ff */
[----:B------:R-:W2:Y:S01]  /*8b10*/  LDCU.64 UR6, c[0x4][0x78] ;  /* 0x01000f00ff0677ac */ /* 0x000ea20008000a00 */
[----:B------:R-:W3:Y:S01]  /*8b20*/  LDC.64 R2, c[0x4][R3] ;  /* 0x0100000003027b82 */ /* 0x000ee20000000a00 */
[----:B------:R-:W5:Y:S01]  /*8b30*/  LDCU.64 UR4, c[0x4][0x10] ;  /* 0x01000200ff0477ac */ /* 0x000f620008000a00 */
[----:B-1----:R-:W-:Y:S01]  /*8b40*/  MOV R5, UR9 ;  /* 0x0000000900057c02 */ /* 0x002fe20008000f00 */
[----:B------:R-:W-:Y:S01]  /*8b50*/  IMAD.U32 R4, RZ, RZ, UR8 ;  /* 0x00000008ff047e24 */ /* 0x000fe2000f8e00ff */
[----:B--2---:R-:W-:Y:S01]  /*8b60*/  MOV R7, UR7 ;  /* 0x0000000700077c02 */ /* 0x004fe20008000f00 */
[----:B------:R-:W-:Y:S01]  /*8b70*/  IMAD.U32 R6, RZ, RZ, UR6 ;  /* 0x00000006ff067e24 */ /* 0x000fe2000f8e00ff */
[----:B-----5:R-:W-:Y:S01]  /*8b80*/  MOV R11, UR5 ;  /* 0x00000005000b7c02 */ /* 0x020fe20008000f00 */
[----:B------:R-:W-:Y:S02]  /*8b90*/  IMAD.U32 R10, RZ, RZ, UR4 ;  /* 0x00000004ff0a7e24 */ /* 0x000fe4000f8e00ff */
[----:B------:R-:W-:Y:S07]  /*8ba0*/  LEPC R20, `(.L_x_119) ;  /* 0x000000001014794e */ /* 0x000fee0000000000 */
[----:B---34-:R-:W-:Y:S05]  /*8bb0*/  CALL.ABS.NOINC R2 ;  /* 0x0000000002007343 */ /* 0x018fea0003c00000 */
.L_x_119:
[----:B------:R-:W-:Y:S01]  /*8bc0*/  ISETP.NE.AND P0, PT, R72, RZ, PT ;  /* 0x000000ff4800720c */ /* 0x000fe20003f05270 */
[----:B------:R-:W-:Y:S05]  /*8bd0*/  WARPSYNC.ALL ;  /* 0x0000000000007948 */ /* 0x000fea0003800000 */
[----:B------:R-:W-:Y:S01]  /*8be0*/  R2UR UR4, R25 ;  /* 0x00000000190472ca */ /* 0x000fe200000e0000 */
[----:B------:R-:W-:Y:S01]  /*8bf0*/  USHF.L.U32 UR6, UR51, 0xd, URZ ;  /* 0x0000000d33067899 */ /* 0x000fe200080006ff */
[----:B----4-:R-:W-:Y:S01]  /*8c00*/  LOP3.LUT R20, R48, 0xffffe000, RZ, 0xc0, !PT ;  /* 0xffffe00030147812 */ /* 0x010fe200078ec0ff */
[----:B------:R-:W-:Y:S01]  /*8c10*/  BSSY.RECONVERGENT B0, `(.L_x_120) ;  /* 0x0000062000007945 */ /* 0x000fe20003800200 */
[----:B------:R-:W-:Y:S02]  /*8c20*/  LOP3.LUT R21, R49, 0xffffe000, RZ, 0xc0, !PT ;  /* 0xffffe00031157812 */ /* 0x000fe400078ec0ff */
[----:B------:R-:W-:Y:S01]  /*8c30*/  LOP3.LUT R26, R50, 0xffffe000, RZ, 0xc0, !PT ;  /* 0xffffe000321a7812 */ /* 0x000fe200078ec0ff */
[----:B---3--:R-:W-:Y:S01]  /*8c40*/  VIADD R82, R71, UR6 ;  /* 0x0000000647527c36 */ /* 0x008fe20008000000 */
[----:B------:R-:W-:Y:S02]  /*8c50*/  LOP3.LUT R32, R51, 0xffffe000, RZ, 0xc0, !PT ;  /* 0xffffe00033207812 */ /* 0x000fe400078ec0ff */
[----:B------:R-:W-:Y:S01]  /*8c60*/  LOP3.LUT R33, R36, 0xffffe000, RZ, 0xc0, !PT ;  /* 0xffffe00024217812 */ /* 0x000fe200078ec0ff */
[----:B------:R-:W-:Y:S01]  /*8c70*/  IMAD.IADD R80, R80, 0x1, R82 ;  /* 0x0000000150507824 */ /* 0x000fe200078e0252 */
[----:B------:R-:W-:Y:S01]  /*8c80*/  LOP3.LUT R34, R37, 0xffffe000, RZ, 0xc0, !PT ;  /* 0xffffe00025227812 */ /* 0x000fe200078ec0ff */
[----:B------:R-:W1:Y:S01]  /*8c90*/  LDTM.x16 R4, tmem[UR4+0x10] ;  /* 0x00001004000479ee */ /* 0x000e620008240000 */
[----:B------:R-:W-:Y:S01]  /*8ca0*/  LOP3.LUT R35, R38, 0xffffe000, RZ, 0xc0, !PT ;  /* 0xffffe00026237812 */ /* 0x000fe200078ec0ff */
[----:B------:R-:W-:Y:S01]  /*8cb0*/  NOP ;  /* 0x0000000000007918 */ /* 0x000fe20000000000 */
[----:B------:R-:W-:Y:S02]  /*8cc0*/  IADD3 R79, PT, PT, R79, 0xe0, RZ ;  /* 0x000000e04f4f7810 */ /* 0x000fe40007ffe0ff */
[----:B------:R-:W-:Y:S02]  /*8cd0*/  LOP3.LUT R36, R39, 0xffffe000, RZ, 0xc0, !PT ;  /* 0xffffe00027247812 */ /* 0x000fe400078ec0ff */
[----:B------:R-:W-:Y:S02]  /*8ce0*/  IADD3 R81, PT, PT, R81, R82, RZ ;  /* 0x0000005251517210 */ /* 0x000fe40007ffe0ff */
[----:B------:R-:W-:Y:S02]  /*8cf0*/  LOP3.LUT R82, R79, 0xfefffff8, RZ, 0xc0, !PT ;  /* 0xfefffff84f527812 */ /* 0x000fe400078ec0ff */
[----:B------:R-:W-:Y:S01]  /*8d00*/  LOP3.LUT R37, R40, 0xffffe000, RZ, 0xc0, !PT ;  /* 0xffffe00028257812 */ /* 0x000fe200078ec0ff */
[----:B------:R-:W-:Y:S01]  /*8d10*/  IMAD.IADD R79, R70, 0x1, R81 ;  /* 0x00000001464f7824 */ /* 0x000fe200078e0251 */
[----:B------:R-:W-:Y:S01]  /*8d20*/  LOP3.LUT R38, R41, 0xffffe000, RZ, 0xc0, !PT ;  /* 0xffffe00029267812 */ /* 0x000fe200078ec0ff */
[----:B-1----:R1:W-:Y:S01]  /*8d30*/  SYNCS.ARRIVE.TRANS64.RED.A1T0 RZ, [R82+URZ], RZ ;  /* 0x000000ff52ff79a7 */ /* 0x0023e200081004ff */
[----:B------:R-:W-:Y:S02]  /*8d40*/  LOP3.LUT R39, R42, 0xffffe000, RZ, 0xc0, !PT ;  /* 0xffffe0002a277812 */ /* 0x000fe400078ec0ff */
[----:B------:R-:W-:Y:S02]  /*8d50*/  LOP3.LUT R40, R43, 0xffffe000, RZ, 0xc0, !PT ;  /* 0xffffe0002b287812 */ /* 0x000fe400078ec0ff */
[----:B------:R-:W-:Y:S02]  /*8d60*/  LOP3.LUT R41, R44, 0xffffe000, RZ, 0xc0, !PT ;  /* 0xffffe0002c297812 */ /* 0x000fe400078ec0ff */
[----:B------:R-:W-:Y:S02]  /*8d70*/  LOP3.LUT R42, R45, 0xffffe000, RZ, 0xc0, !PT ;  /* 0xffffe0002d2a7812 */ /* 0x000fe400078ec0ff */
[----:B------:R-:W-:Y:S01]  /*8d80*/  LOP3.LUT R43, R46, 0xffffe000, RZ, 0xc0, !PT ;  /* 0xffffe0002e2b7812 */ /* 0x000fe200078ec0ff */
[C---:B------:R-:W-:Y:S01]  /*8d90*/  FMUL R0, R24.reuse, R4 ;  /* 0x0000000418007220 */ /* 0x040fe20000400000 */
[C---:B------:R-:W-:Y:S01]  /*8da0*/  FMUL R2, R24.reuse, R5 ;  /* 0x0000000518027220 */ /* 0x040fe20000400000 */
[C---:B------:R-:W-:Y:S01]  /*8db0*/  FMUL R3, R24.reuse, R6 ;  /* 0x0000000618037220 */ /* 0x040fe20000400000 */
[C---:B------:R-:W-:Y:S01]  /*8dc0*/  FMUL R7, R24.reuse, R7 ;  /* 0x0000000718077220 */ /* 0x040fe20000400000 */
[C---:B------:R-:W-:Y:S01]  /*8dd0*/  FFMA R28, R27.reuse, R20, R0 ;  /* 0x000000141b1c7223 */ /* 0x040fe20000000000 */
[C---:B------:R-:W-:Y:S01]  /*8de0*/  FFMA R29, R27.reuse, R21, R2 ;  /* 0x000000151b1d7223 */ /* 0x040fe20000000002 */
[C---:B------:R-:W-:Y:S01]  /*8df0*/  FFMA R30, R27.reuse, R26, R3 ;  /* 0x0000001a1b1e7223 */ /* 0x040fe20000000003 */
[C---:B------:R-:W-:Y:S01]  /*8e00*/  FFMA R31, R27.reuse, R32, R7 ;  /* 0x000000201b1f7223 */ /* 0x040fe20000000007 */
[C---:B------:R-:W-:Y:S01]  /*8e10*/  FMUL R4, R24.reuse, R8 ;  /* 0x0000000818047220 */ /* 0x040fe20000400000 */
[C---:B------:R-:W-:Y:S01]  /*8e20*/  FMUL R5, R24.reuse, R9 ;  /* 0x0000000918057220 */ /* 0x040fe20000400000 */
[C---:B------:R-:W-:Y:S01]  /*8e30*/  FMUL R6, R24.reuse, R10 ;  /* 0x0000000a18067220 */ /* 0x040fe20000400000 */
[C---:B------:R-:W-:Y:S01]  /*8e40*/  FMUL R11, R24.reuse, R11 ;  /* 0x0000000b180b7220 */ /* 0x040fe20000400000 */
[----:B------:R-:W-:Y:S01]  /*8e50*/  F2FP.TF32.F32.PACK_B R28, R28 ;  /* 0x0000001cff1c723e */ /* 0x000fe200024050ff */
[C---:B------:R-:W-:Y:S01]  /*8e60*/  FFMA R4, R27.reuse, R33, R4 ;  /* 0x000000211b047223 */ /* 0x040fe20000000004 */
[----:B------:R-:W-:Y:S01]  /*8e70*/  F2FP.TF32.F32.PACK_B R29, R29 ;  /* 0x0000001dff1d723e */ /* 0x000fe200024050ff */
[C---:B------:R-:W-:Y:S01]  /*8e80*/  FFMA R5, R27.reuse, R34, R5 ;  /* 0x000000221b057223 */ /* 0x040fe20000000005 */
[----:B------:R-:W-:Y:S01]  /*8e90*/  F2FP.TF32.F32.PACK_B R30, R30 ;  /* 0x0000001eff1e723e */ /* 0x000fe200024050ff */
[C---:B------:R-:W-:Y:S01]  /*8ea0*/  FFMA R6, R27.reuse, R35, R6 ;  /* 0x000000231b067223 */ /* 0x040fe20000000006 */
[----:B------:R-:W-:Y:S01]  /*8eb0*/  F2FP.TF32.F32.PACK_B R31, R31 ;  /* 0x0000001fff1f723e */ /* 0x000fe200024050ff */
[C---:B------:R-:W-:Y:S01]  /*8ec0*/  FFMA R7, R27.reuse, R36, R11 ;  /* 0x000000241b077223 */ /* 0x040fe2000000000b */
[C---:B------:R-:W-:Y:S01]  /*8ed0*/  FMUL R8, R24.reuse, R12 ;  /* 0x0000000c18087220 */ /* 0x040fe20000400000 */
[----:B------:R-:W-:Y:S01]  /*8ee0*/  F2FP.TF32.F32.PACK_B R4, R4 ;  /* 0x00000004ff04723e */ /* 0x000fe200024050ff */
[C---:B------:R-:W-:Y:S01]  /*8ef0*/  FMUL R9, R24.reuse, R13 ;  /* 0x0000000d18097220 */ /* 0x040fe20000400000 */
[----:B------:R1:W-:Y:S01]  /*8f00*/  STS.128 [R71+UR6], R28 ;  /* 0x0000001c47007988 */ /* 0x0003e20008000c06 */
        /* <DEDUP_REMOVED lines=8> */
[----:B------:R-:W-:Y:S01]  /*8f90*/  FFMA R11, R27, R40, R15 ;  /* 0x000000281b0b7223 */ /* 0x000fe2000000000f */
[C---:B------:R-:W-:Y:S01]  /*8fa0*/  FMUL R12, R24.reuse, R16 ;  /* 0x00000010180c7220 */ /* 0x040fe20000400000 */
[----:B------:R-:W-:Y:S01]  /*8fb0*/  F2FP.TF32.F32.PACK_B R8, R8 ;  /* 0x00000008ff08723e */ /* 0x000fe200024050ff */
[----:B------:R1:W-:Y:S01]  /*8fc0*/  STS.128 [R81+0x10], R4 ;  /* 0x0000100451007388 */ /* 0x0003e20000000c00 */
[C---:B------:R-:W-:Y:S01]  /*8fd0*/  FMUL R13, R24.reuse, R17 ;  /* 0x00000011180d7220 */ /* 0x040fe20000400000 */
[----:B------:R-:W-:Y:S01]  /*8fe0*/  LOP3.LUT R44, R47, 0xffffe000, RZ, 0xc0, !PT ;  /* 0xffffe0002f2c7812 */ /* 0x000fe200078ec0ff */
[C---:B------:R-:W-:Y:S01]  /*8ff0*/  FMUL R14, R24.reuse, R18 ;  /* 0x00000012180e7220 */ /* 0x040fe20000400000 */
[----:B------:R-:W-:Y:S01]  /*9000*/  FMUL R19, R24, R19 ;  /* 0x0000001318137220 */ /* 0x000fe20000400000 */
[----:B------:R-:W-:Y:S01]  /*9010*/  F2FP.TF32.F32.PACK_B R9, R9 ;  /* 0x00000009ff09723e */ /* 0x000fe200024050ff */
[C---:B------:R-:W-:Y:S01]  /*9020*/  FFMA R12, R27.reuse, R41, R12 ;  /* 0x000000291b0c7223 */ /* 0x040fe2000000000c */
[----:B------:R-:W-:Y:S01]  /*9030*/  F2FP.TF32.F32.PACK_B R10, R10 ;  /* 0x0000000aff0a723e */ /* 0x000fe200024050ff */
[C---:B------:R-:W-:Y:S01]  /*9040*/  FFMA R13, R27.reuse, R42, R13 ;  /* 0x0000002a1b0d7223 */ /* 0x040fe2000000000d */
[----:B------:R-:W-:Y:S01]  /*9050*/  F2FP.TF32.F32.PACK_B R11, R11 ;  /* 0x0000000bff0b723e */ /* 0x000fe200024050ff */
[C---:B------:R-:W-:Y:S01]  /*9060*/  FFMA R14, R27.reuse, R43, R14 ;  /* 0x0000002b1b0e7223 */ /* 0x040fe2000000000e */
[----:B------:R-:W-:Y:S01]  /*9070*/  FFMA R15, R27, R44, R19 ;  /* 0x0000002c1b0f7223 */ /* 0x000fe20000000013 */
[----:B------:R-:W-:Y:S02]  /*9080*/  F2FP.TF32.F32.PACK_B R12, R12 ;  /* 0x0000000cff0c723e */ /* 0x000fe400024050ff */
[----:B------:R1:W-:Y:S01]  /*9090*/  STS.128 [R80+0x20], R8 ;  /* 0x0000200850007388 */ /* 0x0003e20000000c00 */
[----:B------:R-:W-:Y:S02]  /*90a0*/  F2FP.TF32.F32.PACK_B R13, R13 ;  /* 0x0000000dff0d723e */ /* 0x000fe400024050ff */
        /* <DEDUP_REMOVED lines=12> */
[----:B------:R-:W-:Y:S02]  /*9170*/  UIADD3 UR7, UPT, UPT, UR53, UR6, URZ ;  /* 0x0000000635077290 */ /* 0x000fe4000fffe0ff */
[----:B------:R-:W-:Y:S02]  /*9180*/  UIADD3 UR41, UPT, UPT, UR52, 0x10, URZ ;  /* 0x0000001034297890 */ /* 0x000fe4000fffe0ff */
[----:B------:R-:W-:Y:S02]  /*9190*/  UIADD3 UR40, UPT, UPT, UR7, 0x200, URZ ;  /* 0x0000020007287890 */ /* 0x000fe4000fffe0ff */
[----:B------:R-:W-:Y:S02]  /*91a0*/  UIADD3 UR7, UPT, UPT, UR7, 0x1200, URZ ;  /* 0x0000120007077890 */ /* 0x000fe4000fffe0ff */
[----:B--2---:R-:W-:Y:S02]  /*91b0*/  UIADD3 UR4, UP0, UPT, UR8, 0x780, URZ ;  /* 0x0000078008047890 */ /* 0x004fe4000ff1e0ff */
[----:B------:R-:W-:Y:S02]  /*91c0*/  UIADD3 UR8, UPT, UPT, UR52, 0x30, URZ ;  /* 0x0000003034087890 */ /* 0x000fe4000fffe0ff */
[----:B------:R-:W-:Y:S09]  /*91d0*/  UIADD3.X UR5, UPT, UPT, URZ, UR9, URZ, UP0, !UPT ;  /* 0x00000009ff057290 */ /* 0x000ff200087fe4ff */
[----:B------:R2:W-:Y:S02]  /*91e0*/  UTMASTG.5D [UR40], [UR4] ;  /* 0x00000028040073b5 */ /* 0x0005e40008020000 */
[----:B--2---:R-:W-:Y:S01]  /*91f0*/  UMOV UR40, UR7 ;  /* 0x0000000700287c82 */ /* 0x004fe20008000000 */
[----:B------:R-:W-:Y:S02]  /*9200*/  UMOV UR41, UR8 ;  /* 0x0000000800297c82 */ /* 0x000fe40008000000 */
[----:B------:R2:W-:Y:S02]  /*9210*/  UTMASTG.5D [UR40], [UR4] ;  /* 0x00000028040073b5 */ /* 0x0005e40008020000 */
[----:B--2---:R0:W-:Y:S02]  /*9220*/  UTMACMDFLUSH ;  /* 0x00000000000079b7 */ /* 0x0041e40000000000 */
.L_x_121:
[----:B------:R-:W-:Y:S05]  /*9230*/  BSYNC.RECONVERGENT B0 ;  /* 0x0000000000007941 */ /* 0x000fea0003800200 */
.L_x_120:
[----:B------:R-:W-:Y:S01]  /*9240*/  UIADD3 UR4, UPT, UPT, UR51, 0x1, URZ ;  /* 0x0000000133047890 */ /* 0x000fe2000fffe0ff */
[----:B------:R-:W-:Y:S03]  /*9250*/  BSSY.RECONVERGENT B0, `(.L_x_122) ;  /* 0x0000008000007945 */ /* 0x000fe60003800200 */
[----:B------:R-:W-:Y:S04]  /*9260*/  UISETP.NE.AND UP0, UPT, UR4, 0x3, UPT ;  /* 0x000000030400788c */ /* 0x000fe8000bf05270 */
[----:B------:R-:W-:Y:S02]  /*9270*/  UISETP.EQ.XOR UP1, UPT, UR50, 0x3, !UP0 ;  /* 0x000000033200788c */ /* 0x000fe4000c722a70 */
[----:B------:R-:W-:Y:S02]  /*9280*/  USEL UR54, UR4, URZ, UP0 ;  /* 0x000000ff04367287 */ /* 0x000fe40008000000 */
[----:B------:R-:W-:Y:S04]  /*9290*/  USEL UR5, URZ, 0x1, !UP1 ;  /* 0x00000001ff057887 */ /* 0x000fe8000c800000 */
[----:B------:R-:W-:Y:S01]  /*92a0*/  ULOP3.LUT UR58, UR58, UR5, URZ, 0x3c, !UPT ;  /* 0x000000053a3a7292 */ /* 0x000fe2000f8e3cff */
[----:B------:R-:W-:Y:S11]  /*92b0*/  @P0 BRA `(.L_x_123) ;  /* 0x0000000000040947 */ /* 0x000ff60003800000 */
[----:B------:R-:W-:Y:S04]  /*92c0*/  DEPBAR.LE SB0, 0x1 ;  /* 0x000080400000791a */ /* 0x000fe80000000000 */
.L_x_123:
[----:B------:R-:W-:Y:S05]  /*92d0*/  BSYNC.RECONVERGENT B0 ;  /* 0x0000000000007941 */ /* 0x000fea0003800200 */
.L_x_122:
[----:B------:R-:W-:Y:S01]  /*92e0*/  BAR.SYNC.DEFER_BLOCKING 0x1, 0x80 ;  /* 0x0042000000007b1d */ /* 0x000fe20000010000 */
[----:B------:R-:W-:Y:S01]  /*92f0*/  UISETP.NE.AND UP0, UPT, UR57, -0x2, UPT ;  /* 0xfffffffe3900788c */ /* 0x000fe2000bf05270 */
[----:B------:R-:W-:Y:S08]  /*9300*/  IADD3 R0, PT, PT, R22, 0x1, RZ ;  /* 0x0000000116007810 */ /* 0x000ff00007ffe0ff */
[----:B------:R-:W-:Y:S05]  /*9310*/  BRA.U !UP0, `(.L_x_124) ;  /* 0x00000001082c7547 */ /* 0x000fea000b800000 */
[----:B------:R-:W2:Y:S01]  /*9320*/  S2R R2, SR_CgaCtaId ;  /* 0x0000000000027919 */ /* 0x000ea20000008800 */
[----:B------:R-:W-:Y:S01]  /*9330*/  ISETP.NE.AND P0, PT, R78, RZ, PT ;  /* 0x000000ff4e00720c */ /* 0x000fe20003f05270 */
[----:B------:R-:W-:Y:S01]  /*9340*/  IMAD.U32 R3, RZ, RZ, UR55 ;  /* 0x00000037ff037e24 */ /* 0x000fe2000f8e00ff */
[----:B------:R-:W-:Y:S02]  /*9350*/  UIADD3 UR4, UPT, UPT, UR55, 0x1, URZ ;  /* 0x0000000137047890 */ /* 0x000fe4000fffe0ff */
[----:B------:R-:W-:Y:S02]  /*9360*/  ISETP.NE.U32.OR P0, PT, R76, 0x1, !P0 ;  /* 0x000000014c00780c */ /* 0x000fe40004705470 */
[----:B------:R-:W-:Y:S04]  /*9370*/  UISETP.NE.AND UP0, UPT, UR4, 0x3, UPT ;  /* 0x000000030400788c */ /* 0x000fe8000bf05270 */
[----:B------:R-:W-:Y:S07]  /*9380*/  USEL UR55, UR4, URZ, UP0 ;  /* 0x000000ff04377287 */ /* 0x000fee0008000000 */
[----:B------:R-:W-:Y:S05]  /*9390*/  @P0 LEA R3, R3, UR53, 0x3 ;  /* 0x0000003503030c11 */ /* 0x000fea000f8e18ff */
[----:B------:R-:W-:Y:S05]  /*93a0*/  @P0 VIADD R3, R3, 0x98 ;  /* 0x0000009803030836 */ /* 0x000fea0000000000 */
[----:B--2---:R-:W-:Y:S04]  /*93b0*/  @P0 PRMT R2, R2, 0x654, R3 ;  /* 0x0000065402020816 */ /* 0x004fe80000000003 */
[----:B------:R2:W-:Y:S03]  /*93c0*/  @P0 SYNCS.ARRIVE.TRANS64.RED.A1T0 RZ, [R2+URZ], RZ ;  /* 0x000000ff02ff09a7 */ /* 0x0005e600081004ff */
.L_x_124:
[----:B------:R-:W-:Y:S01]  /*93d0*/  R2UR UR5, R63 ;  /* 0x000000003f0572ca */ /* 0x000fe200000e0000 */
[----:B------:R-:W-:Y:S01]  /*93e0*/  UIADD3 UR57, UPT, UPT, UR57, 0x2, URZ ;  /* 0x0000000239397890 */ /* 0x000fe2000fffe0ff */
[----:B------:R-:W-:Y:S02]  /*93f0*/  R2UR UR4, R64 ;  /* 0x00000000400472ca */ /* 0x000fe400000e0000 */
[----:B------:R-:W-:Y:S02]  /*9400*/  LOP3.LUT P0, RZ, R58, 0x1, RZ, 0xc0, !PT ;  /* 0x000000013aff7812 */ /* 0x000fe4000780c0ff */
[----:B------:R-:W-:Y:S02]  /*9410*/  R2UR UR50, R77 ;  /* 0x000000004d3272ca */ /* 0x000fe400000e0000 */
[----:B------:R-:W-:Y:S02]  /*9420*/  ISETP.NE.AND P1, PT, R0, 0x2, PT ;  /* 0x000000020000780c */ /* 0x000fe40003f25270 */
[----:B------:R-:W-:Y:S02]  /*9430*/  LOP3.LUT R68, R68, 0x1, RZ, 0x3c, !PT ;  /* 0x0000000144447812 */ /* 0x000fe400078e3cff */
[----:B--2---:R-:W-:Y:S01]  /*9440*/  SEL R2, RZ, 0x1, P1 ;  /* 0x00000001ff027807 */ /* 0x004fe20000800000 */
[----:B------:R-:W-:Y:S01]  /*9450*/  UIADD3 UR18, UPT, UPT, UR36, UR5, URZ ;  /* 0x0000000524127290 */ /* 0x000fe2000fffe0ff */
[----:B------:R-:W-:Y:S01]  /*9460*/  SEL R22, R0, RZ, P1 ;  /* 0x000000ff00167207 */ /* 0x000fe20000800000 */
[----:B------:R-:W-:Y:S01]  /*9470*/  UIADD3 UR20, UPT, UPT, UR37, UR4, URZ ;  /* 0x0000000425147290 */ /* 0x000fe2000fffe0ff */
[----:B------:R-:W-:Y:S01]  /*9480*/  LOP3.LUT R69, R69, R2, RZ, 0x3c, !PT ;  /* 0x0000000245457212 */ /* 0x000fe200078e3cff */
[----:B------:R-:W-:Y:S10]  /*9490*/  @P0 BRA `(.L_x_125) ;  /* 0xffffffd400700947 */ /* 0x000ff4000383ffff */
[----:B------:R-:W-:-:S13]  /*94a0*/  R2UR UR4, R65 ;  /* 0x00000000410472ca */ /* 0x000fda00000e0000 */
[----:B------:R-:W-:-:S09]  /*94b0*/  UISETP.NE.AND UP0, UPT, UR4, URZ, UPT ;  /* 0x000000ff0400728c */ /* 0x000fd2000bf05270 */
[----:B------:R-:W-:Y:S05]  /*94c0*/  BRA.U !UP0, `(.L_x_126) ;  /* 0x0000000108487547 */ /* 0x000fea000b800000 */
[----:B------:R-:W2:Y:S02]  /*94d0*/  LDCU.64 UR4, c[0x0][0x990] ;  /* 0x00013200ff0477ac */ /* 0x000ea40008000a00 */
[----:B--2---:R-:W-:-:S04]  /*94e0*/  UISETP.NE.U32.AND UP0, UPT, UR4, URZ, UPT ;  /* 0x000000ff0400728c */ /* 0x004fc8000bf05070 */
[----:B------:R-:W-:-:S09]  /*94f0*/  UISETP.NE.AND.EX UP0, UPT, UR5, URZ, UPT, UP0 ;  /* 0x000000ff0500728c */ /* 0x000fd2000bf05300 */
[----:B------:R-:W-:Y:S05]  /*9500*/  BRA.U UP0, `(.L_x_127) ;  /* 0x00000001000c7547 */ /* 0x000fea000b800000 */
[----:B------:R-:W-:-:S13]  /*9510*/  FSETP.NEU.AND P0, PT, R27, RZ, PT ;  /* 0x000000ff1b00720b */ /* 0x000fda0003f0d000 */
[----:B------:R-:W-:Y:S05]  /*9520*/  @!P0 EXIT ;  /* 0x000000000000894d */ /* 0x000fea0003800000 */
[----:B------:R-:W-:Y:S05]  /*9530*/  BRA `(.L_x_126) ;  /* 0x00000000002c7947 */ /* 0x000fea0003800000 */
.L_x_127:
[----:B------:R-:W-:Y:S01]  /*9540*/  ISETP.NE.AND P0, PT, R75, RZ, PT ;  /* 0x000000ff4b00720c */ /* 0x000fe20003f05270 */
[----:B------:R-:W-:-:S12]  /*9550*/  BSSY.RECONVERGENT B0, `(.L_x_126) ;  /* 0x0000009000007945 */ /* 0x000fd80003800200 */
[----:B------:R-:W-:Y:S05]  /*9560*/  @P0 BRA `(.L_x_128) ;  /* 0x0000000000140947 */ /* 0x000fea0003800000 */
[----:B------:R-:W2:Y:S02]  /*9570*/  LDCU.64 UR4, c[0x0][0x988] ;  /* 0x00013100ff0477ac */ /* 0x000ea40008000a00 */
[----:B--2---:R-:W-:-:S04]  /*9580*/  ISETP.NE.U32.AND P0, PT, RZ, UR4, PT ;  /* 0x00000004ff007c0c */ /* 0x004fc8000bf05070 */
[----:B------:R-:W-:-:S13]  /*9590*/  ISETP.NE.AND.EX P0, PT, RZ, UR5, PT, P0 ;  /* 0x00000005ff007c0c */ /* 0x000fda000bf05300 */
[----:B------:R-:W-:Y:S05]  /*95a0*/  @!P0 EXIT ;  /* 0x000000000000894d */ /* 0x000fea0003800000 */
[----:B------:R-:W-:Y:S05]  /*95b0*/  BRA `(.L_x_129) ;  /* 0x0000000000087947 */ /* 0x000fea0003800000 */
.L_x_128:
[----:B------:R-:W-:-:S13]  /*95c0*/  FSETP.NEU.AND P0, PT, R27, RZ, PT ;  /* 0x000000ff1b00720b */ /* 0x000fda0003f0d000 */
[----:B------:R-:W-:Y:S05]  /*95d0*/  @!P0 EXIT ;  /* 0x000000000000894d */ /* 0x000fea0003800000 */
.L_x_129:
[----:B------:R-:W-:Y:S05]  /*95e0*/  BSYNC.RECONVERGENT B0 ;  /* 0x0000000000007941 */ /* 0x000fea0003800200 */
.L_x_126:
[----:B------:R-:W2:Y:S01]  /*95f0*/  S2UR UR5, SR_CgaCtaId ;  /* 0x00000000000579c3 */ /* 0x000ea20000008800 */
[----:B------:R-:W-:Y:S01]  /*9600*/  ULEA UR4, UR55, UR53, 0x3 ;  /* 0x0000003537047291 */ /* 0x000fe2000f8e18ff */
[----:B------:R-:W-:-:S04]  /*9610*/  DEPBAR.LE SB0, 0x0 ;  /* 0x000080000000791a */ /* 0x000fc80000000000 */
[----:B------:R-:W-:-:S04]  /*9620*/  UIADD3 UR4, UPT, UPT, UR4, 0x98, URZ ;  /* 0x0000009804047890 */ /* 0x000fc8000fffe0ff */
[----:B--2---:R-:W-:-:S09]  /*9630*/  UPRMT UR4, UR5, 0x654, UR4 ;  /* 0x0000065405047896 */ /* 0x004fd20008000004 */
[----:B------:R-:W-:Y:S01]  /*9640*/  SYNCS.ARRIVE.TRANS64.RED.A1T0 RZ, [UR4], RZ ;  /* 0x000000ffffff79a7 */ /* 0x000fe20008100404 */
[----:B------:R-:W-:Y:S05]  /*9650*/  EXIT ;  /* 0x000000000000794d */ /* 0x000fea0003800000 */
.L_x_24:
[----:B------:R-:W-:Y:S07]  /*9660*/  MOV R0, UR11 ;  /* 0x0000000b00007c02 */ /* 0x000fee0008000f00 */
.L_x_130:
[----:B-1----:R1:W2:Y:S02]  /*9670*/  SYNCS.PHASECHK.TRANS64.TRYWAIT P0, [R0+URZ+0x40], R5 ;  /* 0x00004005000075a7 */ /* 0x0022a400080011ff */
[----:B--2---:R-:W-:Y:S05]  /*9680*/  @!P0 NANOSLEEP.SYNCS 0x989680 ;  /* 0x009896800000895d */ /* 0x004fea0003900000 */
[----:B------:R-:W2:Y:S02]  /*9690*/  @!P0 SYNCS.PHASECHK.TRANS64 P0, [R0+URZ+0x40], R5 ;  /* 0x00004005000085a7 */ /* 0x000ea400080010ff */
[----:B--2---:R-:W-:Y:S05]  /*96a0*/  @!P0 BRA `(.L_x_130) ;  /* 0xfffffffc00f08947 */ /* 0x004fea000383ffff */
[----:B------:R-:W-:Y:S05]  /*96b0*/  BRA `(.L_x_23) ;  /* 0xffffff8800a47947 */ /* 0x000fea000383ffff */
.L_x_31:
[----:B------:R-:W-:Y:S07]  /*96c0*/  MOV R0, UR11 ;  /* 0x0000000b00007c02 */ /* 0x000fee0008000f00 */
.L_x_131:
[----:B-1----:R1:W2:Y:S02]  /*96d0*/  SYNCS.PHASECHK.TRANS64.TRYWAIT P0, [R0+URZ+0x40], R5 ;  /* 0x00004005000075a7 */ /* 0x0022a400080011ff */
[----:B--2---:R-:W-:Y:S05]  /*96e0*/  @!P0 NANOSLEEP.SYNCS 0x989680 ;  /* 0x009896800000895d */ /* 0x004fea0003900000 */
[----:B------:R-:W2:Y:S02]  /*96f0*/  @!P0 SYNCS.PHASECHK.TRANS64 P0, [R0+URZ+0x40], R5 ;  /* 0x00004005000085a7 */ /* 0x000ea400080010ff */
[----:B--2---:R-:W-:Y:S05]  /*9700*/  @!P0 BRA `(.L_x_131) ;  /* 0xfffffffc00f08947 */ /* 0x004fea000383ffff */
[----:B------:R-:W-:Y:S05]  /*9710*/  BRA `(.L_x_30) ;  /* 0xffffff9000287947 */ /* 0x000fea000383ffff */
.L_x_36:
[----:B-1----:R-:W-:-:S07]  /*9720*/  MOV R0, UR33 ;  /* 0x0000002100007c02 */ /* 0x002fce0008000f00 */
.L_x_132:
[----:B-1----:R1:W2:Y:S02]  /*9730*/  SYNCS.PHASECHK.TRANS64.TRYWAIT P0, [R0+URZ+0xc0], R3 ;  /* 0x0000c003000075a7 */ /* 0x0022a400080011ff */
[----:B--2---:R-:W-:Y:S05]  /*9740*/  @!P0 NANOSLEEP.SYNCS 0x989680 ;  /* 0x009896800000895d */ /* 0x004fea0003900000 */
[----:B------:R-:W2:Y:S02]  /*9750*/  @!P0 SYNCS.PHASECHK.TRANS64 P0, [R0+URZ+0xc0], R3 ;  /* 0x0000c003000085a7 */ /* 0x000ea400080010ff */
[----:B--2---:R-:W-:Y:S05]  /*9760*/  @!P0 BRA `(.L_x_132) ;  /* 0xfffffffc00f08947 */ /* 0x004fea000383ffff */
[----:B------:R-:W-:Y:S05]  /*9770*/  BRA `(.L_x_133) ;  /* 0xffffff9400287947 */ /* 0x000fea000383ffff */
.L_x_40:
[----:B------:R-:W-:-:S07]  /*9780*/  MOV R0, UR4 ;  /* 0x0000000400007c02 */ /* 0x000fce0008000f00 */
.L_x_134:
[----:B-1----:R1:W2:Y:S02]  /*9790*/  SYNCS.PHASECHK.TRANS64.TRYWAIT P0, [R0+URZ], R3 ;  /* 0x00000003000075a7 */ /* 0x0022a400080011ff */
[----:B--2---:R-:W-:Y:S05]  /*97a0*/  @!P0 NANOSLEEP.SYNCS 0x989680 ;  /* 0x009896800000895d */ /* 0x004fea0003900000 */
[----:B------:R-:W2:Y:S02]  /*97b0*/  @!P0 SYNCS.PHASECHK.TRANS64 P0, [R0+URZ], R3 ;  /* 0x00000003000085a7 */ /* 0x000ea400080010ff */
[----:B--2---:R-:W-:Y:S05]  /*97c0*/  @!P0 BRA `(.L_x_134) ;  /* 0xfffffffc00f08947 */ /* 0x004fea000383ffff */
[----:B------:R-:W-:Y:S05]  /*97d0*/  BRA `(.L_x_135) ;  /* 0xffffff9800bc7947 */ /* 0x000fea000383ffff */
.L_x_41:
[----:B------:R-:W-:-:S07]  /*97e0*/  MOV R0, UR5 ;  /* 0x0000000500007c02 */ /* 0x000fce0008000f00 */
.L_x_136:
[----:B-1----:R1:W2:Y:S02]  /*97f0*/  SYNCS.PHASECHK.TRANS64.TRYWAIT P0, [R0+URZ], R3 ;  /* 0x00000003000075a7 */ /* 0x0022a400080011ff */
[----:B--2---:R-:W-:Y:S05]  /*9800*/  @!P0 NANOSLEEP.SYNCS 0x989680 ;  /* 0x009896800000895d */ /* 0x004fea0003900000 */
[----:B------:R-:W2:Y:S02]  /*9810*/  @!P0 SYNCS.PHASECHK.TRANS64 P0, [R0+URZ], R3 ;  /* 0x00000003000085a7 */ /* 0x000ea400080010ff */
[----:B--2---:R-:W-:Y:S05]  /*9820*/  @!P0 BRA `(.L_x_136) ;  /* 0xfffffffc00f08947 */ /* 0x004fea000383ffff */
[----:B------:R-:W-:Y:S05]  /*9830*/  BRA `(.L_x_137) ;  /* 0xffffff9800cc7947 */ /* 0x000fea000383ffff */
.L_x_42:
[----:B------:R-:W-:-:S07]  /*9840*/  MOV R0, UR5 ;  /* 0x0000000500007c02 */ /* 0x000fce0008000f00 */
.L_x_138:
[----:B-1----:R1:W2:Y:S02]  /*9850*/  SYNCS.PHASECHK.TRANS64.TRYWAIT P0, [R0+URZ], R3 ;  /* 0x00000003000075a7 */ /* 0x0022a400080011ff */
[----:B--2---:R-:W-:Y:S05]  /*9860*/  @!P0 NANOSLEEP.SYNCS 0x989680 ;  /* 0x009896800000895d */ /* 0x004fea0003900000 */
[----:B------:R-:W2:Y:S02]  /*9870*/  @!P0 SYNCS.PHASECHK.TRANS64 P0, [R0+URZ], R3 ;  /* 0x00000003000085a7 */ /* 0x000ea400080010ff */
[----:B--2---:R-:W-:Y:S05]  /*9880*/  @!P0 BRA `(.L_x_138) ;  /* 0xfffffffc00f08947 */ /* 0x004fea000383ffff */
[----:B------:R-:W-:Y:S05]  /*9890*/  BRA `(.L_x_139) ;  /* 0xffffff9800dc7947 */ /* 0x000fea000383ffff */
.L_x_43:
[----:B------:R-:W-:-:S07]  /*98a0*/  MOV R0, UR5 ;  /* 0x0000000500007c02 */ /* 0x000fce0008000f00 */
.L_x_140:
[----:B-1----:R1:W2:Y:S02]  /*98b0*/  SYNCS.PHASECHK.TRANS64.TRYWAIT P0, [R0+URZ], R3 ;  /* 0x00000003000075a7 */ /* 0x0022a400080011ff */
[----:B--2---:R-:W-:Y:S05]  /*98c0*/  @!P0 NANOSLEEP.SYNCS 0x989680 ;  /* 0x009896800000895d */ /* 0x004fea0003900000 */
[----:B------:R-:W2:Y:S02]  /*98d0*/  @!P0 SYNCS.PHASECHK.TRANS64 P0, [R0+URZ], R3 ;  /* 0x00000003000085a7 */ /* 0x000ea400080010ff */
[----:B--2---:R-:W-:Y:S05]  /*98e0*/  @!P0 BRA `(.L_x_140) ;  /* 0xfffffffc00f08947 */ /* 0x004fea000383ffff */
[----:B------:R-:W-:Y:S05]  /*98f0*/  BRA `(.L_x_141) ;  /* 0xffffff9800ec7947 */ /* 0x000fea000383ffff */
.L_x_44:
[----:B------:R-:W-:-:S07]  /*9900*/  MOV R0, UR5 ;  /* 0x0000000500007c02 */ /* 0x000fce0008000f00 */
.L_x_142:
[----:B-1----:R1:W2:Y:S02]  /*9910*/  SYNCS.PHASECHK.TRANS64.TRYWAIT P0, [R0+URZ], R3 ;  /* 0x00000003000075a7 */ /* 0x0022a400080011ff */
[----:B--2---:R-:W-:Y:S05]  /*9920*/  @!P0 NANOSLEEP.SYNCS 0x989680 ;  /* 0x009896800000895d */ /* 0x004fea0003900000 */
[----:B------:R-:W2:Y:S02]  /*9930*/  @!P0 SYNCS.PHASECHK.TRANS64 P0, [R0+URZ], R3 ;  /* 0x00000003000085a7 */ /* 0x000ea400080010ff */
[----:B--2---:R-:W-:Y:S05]  /*9940*/  @!P0 BRA `(.L_x_142) ;  /* 0xfffffffc00f08947 */ /* 0x004fea000383ffff */
[----:B------:R-:W-:Y:S05]  /*9950*/  BRA `(.L_x_143) ;  /* 0xffffff9800fc7947 */ /* 0x000fea000383ffff */
.L_x_45:
[----:B------:R-:W-:-:S07]  /*9960*/  MOV R0, UR5 ;  /* 0x0000000500007c02 */ /* 0x000fce0008000f00 */
.L_x_144:
[----:B-1----:R1:W2:Y:S02]  /*9970*/  SYNCS.PHASECHK.TRANS64.TRYWAIT P0, [R0+URZ], R3 ;  /* 0x00000003000075a7 */ /* 0x0022a400080011ff */
[----:B--2---:R-:W-:Y:S05]  /*9980*/  @!P0 NANOSLEEP.SYNCS 0x989680 ;  /* 0x009896800000895d */ /* 0x004fea0003900000 */
[----:B------:R-:W2:Y:S02]  /*9990*/  @!P0 SYNCS.PHASECHK.TRANS64 P0, [R0+URZ], R3 ;  /* 0x00000003000085a7 */ /* 0x000ea400080010ff */
[----:B--2---:R-:W-:Y:S05]  /*99a0*/  @!P0 BRA `(.L_x_144) ;  /* 0xfffffffc00f08947 */ /* 0x004fea000383ffff */
[----:B------:R-:W-:Y:S05]  /*99b0*/  BRA `(.L_x_145) ;  /* 0xffffff9c000c7947 */ /* 0x000fea000383ffff */
.L_x_46:
[----:B------:R-:W-:-:S07]  /*99c0*/  MOV R0, UR5 ;  /* 0x0000000500007c02 */ /* 0x000fce0008000f00 */
.L_x_146:
[----:B-1----:R1:W2:Y:S02]  /*99d0*/  SYNCS.PHASECHK.TRANS64.TRYWAIT P0, [R0+URZ], R3 ;  /* 0x00000003000075a7 */ /* 0x0022a400080011ff */
[----:B--2---:R-:W-:Y:S05]  /*99e0*/  @!P0 NANOSLEEP.SYNCS 0x989680 ;  /* 0x009896800000895d */ /* 0x004fea0003900000 */
[----:B------:R-:W2:Y:S02]  /*99f0*/  @!P0 SYNCS.PHASECHK.TRANS64 P0, [R0+URZ], R3 ;  /* 0x00000003000085a7 */ /* 0x000ea400080010ff */
[----:B--2---:R-:W-:Y:S05]  /*9a00*/  @!P0 BRA `(.L_x_146) ;  /* 0xfffffffc00f08947 */ /* 0x004fea000383ffff */
[----:B------:R-:W-:Y:S05]  /*9a10*/  BRA `(.L_x_147) ;  /* 0xffffff9c001c7947 */ /* 0x000fea000383ffff */
.L_x_49:
[----:B------:R-:W-:-:S07]  /*9a20*/  MOV R4, UR4 ;  /* 0x0000000400047c02 */ /* 0x000fce0008000f00 */
.L_x_148:
[----:B--2---:R2:W3:Y:S02]  /*9a30*/  SYNCS.PHASECHK.TRANS64.TRYWAIT P1, [R4+URZ+0xc8], R7 ;  /* 0x0000c807040075a7 */ /* 0x0044e400080211ff */
[----:B---3--:R-:W-:Y:S05]  /*9a40*/  @!P1 NANOSLEEP.SYNCS 0x989680 ;  /* 0x009896800000995d */ /* 0x008fea0003900000 */
[----:B------:R-:W3:Y:S02]  /*9a50*/  @!P1 SYNCS.PHASECHK.TRANS64 P1, [R4+URZ+0xc8], R7 ;  /* 0x0000c807040095a7 */ /* 0x000ee400080210ff */
[----:B---3--:R-:W-:Y:S05]  /*9a60*/  @!P1 BRA `(.L_x_148) ;  /* 0xfffffffc00f09947 */ /* 0x008fea000383ffff */
[----:B------:R-:W-:Y:S05]  /*9a70*/  BRA `(.L_x_149) ;  /* 0xffffff9c008c7947 */ /* 0x000fea000383ffff */
.L_x_50:
[----:B--2---:R-:W-:-:S07]  /*9a80*/  MOV R4, UR4 ;  /* 0x0000000400047c02 */ /* 0x004fce0008000f00 */
.L_x_150:
[----:B--2---:R2:W3:Y:S02]  /*9a90*/  SYNCS.PHASECHK.TRANS64.TRYWAIT P1, [R4+URZ+0xc0], R5 ;  /* 0x0000c005040075a7 */ /* 0x0044e400080211ff */
[----:B---3--:R-:W-:Y:S05]  /*9aa0*/  @!P1 NANOSLEEP.SYNCS 0x989680 ;  /* 0x009896800000995d */ /* 0x008fea0003900000 */
[----:B------:R-:W3:Y:S02]  /*9ab0*/  @!P1 SYNCS.PHASECHK.TRANS64 P1, [R4+URZ+0xc0], R5 ;  /* 0x0000c005040095a7 */ /* 0x000ee400080210ff */
[----:B---3--:R-:W-:Y:S05]  /*9ac0*/  @!P1 BRA `(.L_x_150) ;  /* 0xfffffffc00f09947 */ /* 0x008fea000383ffff */
[----:B------:R-:W-:Y:S05]  /*9ad0*/  BRA `(.L_x_151) ;  /* 0xffffff9c00947947 */ /* 0x000fea000383ffff */
.L_x_60:
[----:B--2---:R-:W-:-:S04]  /*9ae0*/  MOV R5, UR5 ;  /* 0x0000000500057c02 */ /* 0x004fc80008000f00 */
[----:B------:R2:W3:Y:S03]  /*9af0*/  SYNCS.PHASECHK.TRANS64.TRYWAIT P0, [R5+URZ+0x8], R6 ;  /* 0x00000806050075a7 */ /* 0x0004e600080011ff */
[----:B---3--:R-:W-:Y:S05]  /*9b00*/  @!P0 NANOSLEEP.SYNCS 0x989680 ;  /* 0x009896800000895d */ /* 0x008fea0003900000 */
[----:B------:R-:W3:Y:S02]  /*9b10*/  @!P0 SYNCS.PHASECHK.TRANS64 P0, [R5+URZ+0x8], R6 ;  /* 0x00000806050085a7 */ /* 0x000ee400080010ff */
[----:B---3--:R-:W-:Y:S05]  /*9b20*/  @!P0 BRA `(.L_x_60) ;  /* 0xfffffffc00ec8947 */ /* 0x008fea000383ffff */
[----:B------:R-:W-:Y:S05]  /*9b30*/  BRA `(.L_x_59) ;  /* 0xffffffa000607947 */ /* 0x000fea000383ffff */
.L_x_62:
[----:B------:R-:W-:Y:S01]  /*9b40*/  BSSY B0, `(.L_x_152) ;  /* 0x0000006000007945 */ /* 0x000fe20003800000 */
[----:B------:R-:W-:-:S07]  /*9b50*/  MOV R15, 0xffffffff ;  /* 0xffffffff000f7802 */ /* 0x000fce0000000f00 */
[----:B-12--5:R-:W-:Y:S05]  /*9b60*/  WARPSYNC.COLLECTIVE R15, `(.L_x_153) ;  /* 0x000000000f0c7348 */ /* 0x026fea0003c00000 */
[----:B------:R-:W-:Y:S02]  /*9b70*/  ELECT P6, UR79, PT ;  /* 0x00000000004f782f */ /* 0x000fe400038c0000 */
[----:B------:R-:W-:Y:S01]  /*9b80*/  MOV R14, UR79 ;  /* 0x0000004f000e7c02 */ /* 0x000fe20008000f00 */
[----:B-12--5:R-:W-:Y:S10]  /*9b90*/  ENDCOLLECTIVE ;  /* 0x000000000000791b */ /* 0x026ff40003800000 */
.L_x_153:
[----:B------:R-:W-:Y:S05]  /*9ba0*/  BSYNC B0 ;  /* 0x0000000000007941 */ /* 0x000fea0003800000 */
.L_x_152:
[----:B------:R-:W-:Y:S05]  /*9bb0*/  BRA `(.L_x_154) ;  /* 0xffffffa000907947 */ /* 0x000fea000383ffff */
.L_x_64:
[----:B--2---:R-:W-:-:S04]  /*9bc0*/  MOV R3, UR5 ;  /* 0x0000000500037c02 */ /* 0x004fc80008000f00 */
[----:B------:R2:W3:Y:S03]  /*9bd0*/  SYNCS.PHASECHK.TRANS64.TRYWAIT P0, [R3+URZ+0x8], R4 ;  /* 0x00000804030075a7 */ /* 0x0004e600080011ff */
[----:B---3--:R-:W-:Y:S05]  /*9be0*/  @!P0 NANOSLEEP.SYNCS 0x989680 ;  /* 0x009896800000895d */ /* 0x008fea0003900000 */
[----:B------:R-:W3:Y:S02]  /*9bf0*/  @!P0 SYNCS.PHASECHK.TRANS64 P0, [R3+URZ+0x8], R4 ;  /* 0x00000804030085a7 */ /* 0x000ee400080010ff */
[----:B---3--:R-:W-:Y:S05]  /*9c00*/  @!P0 BRA `(.L_x_64) ;  /* 0xfffffffc00ec8947 */ /* 0x008fea000383ffff */
[----:B------:R-:W-:Y:S05]  /*9c10*/  BRA `(.L_x_63) ;  /* 0xffffffa000947947 */ /* 0x000fea000383ffff */
.L_x_65:
[----:B------:R-:W-:-:S07]  /*9c20*/  MOV R0, UR23 ;  /* 0x0000001700007c02 */ /* 0x000fce0008000f00 */
.L_x_155:
[----:B-1----:R1:W2:Y:S02]  /*9c30*/  SYNCS.PHASECHK.TRANS64.TRYWAIT P0, [R0+URZ+0xc0], R5 ;  /* 0x0000c005000075a7 */ /* 0x0022a400080011ff */
[----:B--2---:R-:W-:Y:S05]  /*9c40*/  @!P0 NANOSLEEP.SYNCS 0x989680 ;  /* 0x009896800000895d */ /* 0x004fea0003900000 */
[----:B------:R-:W2:Y:S02]  /*9c50*/  @!P0 SYNCS.PHASECHK.TRANS64 P0, [R0+URZ+0xc0], R5 ;  /* 0x0000c005000085a7 */ /* 0x000ea400080010ff */
[----:B--2---:R-:W-:Y:S05]  /*9c60*/  @!P0 BRA `(.L_x_155) ;  /* 0xfffffffc00f08947 */ /* 0x004fea000383ffff */
[----:B------:R-:W-:Y:S05]  /*9c70*/  BRA `(.L_x_156) ;  /* 0xffffffa400a47947 */ /* 0x000fea000383ffff */
.L_x_67:
[----:B------:R-:W-:-:S07]  /*9c80*/  MOV R0, UR28 ;  /* 0x0000001c00007c02 */ /* 0x000fce0008000f00 */
.L_x_157:
[----:B--2---:R2:W3:Y:S02]  /*9c90*/  SYNCS.PHASECHK.TRANS64.TRYWAIT P0, [R0+URZ+0xe0], R9 ;  /* 0x0000e009000075a7 */ /* 0x0044e400080011ff */
[----:B---3--:R-:W-:Y:S05]  /*9ca0*/  @!P0 NANOSLEEP.SYNCS 0x989680 ;  /* 0x009896800000895d */ /* 0x008fea0003900000 */
[----:B------:R-:W3:Y:S02]  /*9cb0*/  @!P0 SYNCS.PHASECHK.TRANS64 P0, [R0+URZ+0xe0], R9 ;  /* 0x0000e009000085a7 */ /* 0x000ee400080010ff */
[----:B---3--:R-:W-:Y:S05]  /*9cc0*/  @!P0 BRA `(.L_x_157) ;  /* 0xfffffffc00f08947 */ /* 0x008fea000383ffff */
[----:B------:R-:W-:Y:S05]  /*9cd0*/  BRA `(.L_x_66) ;  /* 0xffffffa400c07947 */ /* 0x000fea000383ffff */
.L_x_71:
[----:B--2---:R-:W-:Y:S07]  /*9ce0*/  MOV R0, UR19 ;  /* 0x0000001300007c02 */ /* 0x004fee0008000f00 */
.L_x_158:
[----:B--2---:R2:W3:Y:S02]  /*9cf0*/  SYNCS.PHASECHK.TRANS64.TRYWAIT P0, [R0+URZ], R9 ;  /* 0x00000009000075a7 */ /* 0x0044e400080011ff */
[----:B---3--:R-:W-:Y:S05]  /*9d00*/  @!P0 NANOSLEEP.SYNCS 0x989680 ;  /* 0x009896800000895d */ /* 0x008fea0003900000 */
[----:B------:R-:W3:Y:S02]  /*9d10*/  @!P0 SYNCS.PHASECHK.TRANS64 P0, [R0+URZ], R9 ;  /* 0x00000009000085a7 */ /* 0x000ee400080010ff */
[----:B---3--:R-:W-:Y:S05]  /*9d20*/  @!P0 BRA `(.L_x_158) ;  /* 0xfffffffc00f08947 */ /* 0x008fea000383ffff */
[----:B------:R-:W-:Y:S05]  /*9d30*/  BRA `(.L_x_70) ;  /* 0xffffffa400f87947 */ /* 0x000fea000383ffff */
.L_x_75:
[----:B-1----:R-:W-:-:S07]  /*9d40*/  MOV R0, UR4 ;  /* 0x0000000400007c02 */ /* 0x002fce0008000f00 */
.L_x_159:
[----:B-1----:R1:W2:Y:S02]  /*9d50*/  SYNCS.PHASECHK.TRANS64.TRYWAIT P0, [R0+URZ], R5 ;  /* 0x00000005000075a7 */ /* 0x0022a400080011ff */
[----:B--2---:R-:W-:Y:S05]  /*9d60*/  @!P0 NANOSLEEP.SYNCS 0x989680 ;  /* 0x009896800000895d */ /* 0x004fea0003900000 */
[----:B------:R-:W2:Y:S02]  /*9d70*/  @!P0 SYNCS.PHASECHK.TRANS64 P0, [R0+URZ], R5 ;  /* 0x00000005000085a7 */ /* 0x000ea400080010ff */
[----:B--2---:R-:W-:Y:S05]  /*9d80*/  @!P0 BRA `(.L_x_159) ;  /* 0xfffffffc00f08947 */ /* 0x004fea000383ffff */
[----:B------:R-:W-:Y:S05]  /*9d90*/  BRA `(.L_x_160) ;  /* 0xffffffac00587947 */ /* 0x000fea000383ffff */
.L_x_78:
[----:B------:R-:W-:-:S07]  /*9da0*/  MOV R0, UR23 ;  /* 0x0000001700007c02 */ /* 0x000fce0008000f00 */
.L_x_161:
[----:B-1----:R1:W2:Y:S02]  /*9db0*/  SYNCS.PHASECHK.TRANS64.TRYWAIT P1, [R0+URZ+0xf0], R5 ;  /* 0x0000f005000075a7 */ /* 0x0022a400080211ff */
[----:B--2---:R-:W-:Y:S05]  /*9dc0*/  @!P1 NANOSLEEP.SYNCS 0x989680 ;  /* 0x009896800000995d */ /* 0x004fea0003900000 */
[----:B------:R-:W2:Y:S02]  /*9dd0*/  @!P1 SYNCS.PHASECHK.TRANS64 P1, [R0+URZ+0xf0], R5 ;  /* 0x0000f005000095a7 */ /* 0x000ea400080210ff */
[----:B--2---:R-:W-:Y:S05]  /*9de0*/  @!P1 BRA `(.L_x_161) ;  /* 0xfffffffc00f09947 */ /* 0x004fea000383ffff */
[----:B------:R-:W-:Y:S05]  /*9df0*/  BRA `(.L_x_162) ;  /* 0xffffffac00a47947 */ /* 0x000fea000383ffff */
.L_x_83:
[----:B------:R-:W-:Y:S07]  /*9e00*/  MOV R0, UR27 ;  /* 0x0000001b00007c02 */ /* 0x000fee0008000f00 */
.L_x_163:
[----:B-1----:R1:W2:Y:S02]  /*9e10*/  SYNCS.PHASECHK.TRANS64.TRYWAIT P0, [R0+URZ+0xc0], R3 ;  /* 0x0000c003000075a7 */ /* 0x0022a400080011ff */
[----:B--2---:R-:W-:Y:S05]  /*9e20*/  @!P0 NANOSLEEP.SYNCS 0x989680 ;  /* 0x009896800000895d */ /* 0x004fea0003900000 */
[----:B------:R-:W2:Y:S02]  /*9e30*/  @!P0 SYNCS.PHASECHK.TRANS64 P0, [R0+URZ+0xc0], R3 ;  /* 0x0000c003000085a7 */ /* 0x000ea400080010ff */
[----:B--2---:R-:W-:Y:S05]  /*9e40*/  @!P0 BRA `(.L_x_163) ;  /* 0xfffffffc00f08947 */ /* 0x004fea000383ffff */
[----:B------:R-:W-:Y:S05]  /*9e50*/  BRA `(.L_x_164) ;  /* 0xffffffb400687947 */ /* 0x000fea000383ffff */
.L_x_86:
[----:B------:R-:W-:Y:S07]  /*9e60*/  MOV R3, UR27 ;  /* 0x0000001b00037c02 */ /* 0x000fee0008000f00 */
.L_x_165:
[----:B-1----:R1:W2:Y:S02]  /*9e70*/  SYNCS.PHASECHK.TRANS64.TRYWAIT P1, [R3+URZ+0xb8], R12 ;  /* 0x0000b80c030075a7 */ /* 0x0022a400080211ff */
[----:B--2---:R-:W-:Y:S05]  /*9e80*/  @!P1 NANOSLEEP.SYNCS 0x989680 ;  /* 0x009896800000995d */ /* 0x004fea0003900000 */
[----:B------:R-:W2:Y:S02]  /*9e90*/  @!P1 SYNCS.PHASECHK.TRANS64 P1, [R3+URZ+0xb8], R12 ;  /* 0x0000b80c030095a7 */ /* 0x000ea400080210ff */
[----:B--2---:R-:W-:Y:S05]  /*9ea0*/  @!P1 BRA `(.L_x_165) ;  /* 0xfffffffc00f09947 */ /* 0x004fea000383ffff */
[----:B------:R-:W-:Y:S05]  /*9eb0*/  BRA `(.L_x_85) ;  /* 0xffffffb800c47947 */ /* 0x000fea000383ffff */
.L_x_89:
[----:B------:R-:W-:Y:S07]  /*9ec0*/  MOV R0, UR4 ;  /* 0x0000000400007c02 */ /* 0x000fee0008000f00 */
.L_x_166:
[----:B-1----:R1:W2:Y:S02]  /*9ed0*/  SYNCS.PHASECHK.TRANS64.TRYWAIT P1, [R0+URZ+0x98], R3 ;  /* 0x00009803000075a7 */ /* 0x0022a400080211ff */
[----:B--2---:R-:W-:Y:S05]  /*9ee0*/  @!P1 NANOSLEEP.SYNCS 0x989680 ;  /* 0x009896800000995d */ /* 0x004fea0003900000 */
[----:B------:R-:W2:Y:S02]  /*9ef0*/  @!P1 SYNCS.PHASECHK.TRANS64 P1, [R0+URZ+0x98], R3 ;  /* 0x00009803000095a7 */ /* 0x000ea400080210ff */
[----:B--2---:R-:W-:Y:S05]  /*9f00*/  @!P1 BRA `(.L_x_166) ;  /* 0xfffffffc00f09947 */ /* 0x004fea000383ffff */
[----:B------:R-:W-:Y:S05]  /*9f10*/  BRA `(.L_x_167) ;  /* 0xffffffc000347947 */ /* 0x000fea000383ffff */
.L_x_90:
[----:B------:R-:W-:Y:S07]  /*9f20*/  MOV R0, UR6 ;  /* 0x0000000600007c02 */ /* 0x000fee0008000f00 */
.L_x_168:
[----:B-1----:R1:W2:Y:S02]  /*9f30*/  SYNCS.PHASECHK.TRANS64.TRYWAIT P0, [R0+URZ+0x98], R3 ;  /* 0x00009803000075a7 */ /* 0x0022a400080011ff */
[----:B--2---:R-:W-:Y:S05]  /*9f40*/  @!P0 NANOSLEEP.SYNCS 0x989680 ;  /* 0x009896800000895d */ /* 0x004fea0003900000 */
[----:B------:R-:W2:Y:S02]  /*9f50*/  @!P0 SYNCS.PHASECHK.TRANS64 P0, [R0+URZ+0x98], R3 ;  /* 0x00009803000085a7 */ /* 0x000ea400080010ff */
[----:B--2---:R-:W-:Y:S05]  /*9f60*/  @!P0 BRA `(.L_x_168) ;  /* 0xfffffffc00f08947 */ /* 0x004fea000383ffff */
[----:B------:R-:W-:Y:S05]  /*9f70*/  BRA `(.L_x_169) ;  /* 0xffffffc000c07947 */ /* 0x000fea000383ffff */
.L_x_92:
[----:B------:R-:W-:-:S07]  /*9f80*/  MOV R0, UR4 ;  /* 0x0000000400007c02 */ /* 0x000fce0008000f00 */
.L_x_170:
[----:B-1----:R1:W2:Y:S02]  /*9f90*/  SYNCS.PHASECHK.TRANS64.TRYWAIT P0, [R0+URZ], R3 ;  /* 0x00000003000075a7 */ /* 0x0022a400080011ff */
[----:B--2---:R-:W-:Y:S05]  /*9fa0*/  @!P0 NANOSLEEP.SYNCS 0x989680 ;  /* 0x009896800000895d */ /* 0x004fea0003900000 */
[----:B------:R-:W2:Y:S02]  /*9fb0*/  @!P0 SYNCS.PHASECHK.TRANS64 P0, [R0+URZ], R3 ;  /* 0x00000003000085a7 */ /* 0x000ea400080010ff */
[----:B--2---:R-:W-:Y:S05]  /*9fc0*/  @!P0 BRA `(.L_x_170) ;  /* 0xfffffffc00f08947 */ /* 0x004fea000383ffff */
[----:B------:R-:W-:Y:S05]  /*9fd0*/  BRA `(.L_x_171) ;  /* 0xffffffc4006c7947 */ /* 0x000fea000383ffff */
.L_x_93:
[----:B------:R-:W-:-:S07]  /*9fe0*/  MOV R0, UR5 ;  /* 0x0000000500007c02 */ /* 0x000fce0008000f00 */
.L_x_172:
[----:B-1----:R1:W2:Y:S02]  /*9ff0*/  SYNCS.PHASECHK.TRANS64.TRYWAIT P0, [R0+URZ], R3 ;  /* 0x00000003000075a7 */ /* 0x0022a400080011ff */
[----:B--2---:R-:W-:Y:S05]  /*a000*/  @!P0 NANOSLEEP.SYNCS 0x989680 ;  /* 0x009896800000895d */ /* 0x004fea0003900000 */
[----:B------:R-:W2:Y:S02]  /*a010*/  @!P0 SYNCS.PHASECHK.TRANS64 P0, [R0+URZ], R3 ;  /* 0x00000003000085a7 */ /* 0x000ea400080010ff */
[----:B--2---:R-:W-:Y:S05]  /*a020*/  @!P0 BRA `(.L_x_172) ;  /* 0xfffffffc00f08947 */ /* 0x004fea000383ffff */
[----:B------:R-:W-:Y:S05]  /*a030*/  BRA `(.L_x_173) ;  /* 0xffffffc400787947 */ /* 0x000fea000383ffff */
.L_x_95:
[----:B------:R-:W-:Y:S07]  /*a040*/  MOV R0, UR53 ;  /* 0x0000003500007c02 */ /* 0x000fee0008000f00 */
.L_x_174:
[----:B-1----:R1:W2:Y:S02]  /*a050*/  SYNCS.PHASECHK.TRANS64.TRYWAIT P0, [R0+URZ+0xc0], R3 ;  /* 0x0000c003000075a7 */ /* 0x0022a400080011ff */
[----:B--2---:R-:W-:Y:S05]  /*a060*/  @!P0 NANOSLEEP.SYNCS 0x989680 ;  /* 0x009896800000895d */ /* 0x004fea0003900000 */
[----:B------:R-:W2:Y:S02]  /*a070*/  @!P0 SYNCS.PHASECHK.TRANS64 P0, [R0+URZ+0xc0], R3 ;  /* 0x0000c003000085a7 */ /* 0x000ea400080010ff */
[----:B--2---:R-:W-:Y:S05]  /*a080*/  @!P0 BRA `(.L_x_174) ;  /* 0xfffffffc00f08947 */ /* 0x004fea000383ffff */
[----:B------:R-:W-:Y:S05]  /*a090*/  BRA `(.L_x_175) ;  /* 0xffffffc8007c7947 */ /* 0x000fea000383ffff */
.L_x_105:
[----:B-1----:R1:W3:Y:S02]  /*a0a0*/  SYNCS.PHASECHK.TRANS64.TRYWAIT P1, [R0+URZ+0x80], R3 ;  /* 0x00008003000075a7 */ /* 0x0022e400080211ff */
[----:B---3--:R-:W-:Y:S05]  /*a0b0*/  @!P1 NANOSLEEP.SYNCS 0x989680 ;  /* 0x009896800000995d */ /* 0x008fea0003900000 */
[----:B------:R-:W3:Y:S02]  /*a0c0*/  @!P1 SYNCS.PHASECHK.TRANS64 P1, [R0+URZ+0x80], R3 ;  /* 0x00008003000095a7 */ /* 0x000ee400080210ff */
[----:B---3--:R-:W-:Y:S05]  /*a0d0*/  @!P1 BRA `(.L_x_105) ;  /* 0xfffffffc00f09947 */ /* 0x008fea000383ffff */
[----:B------:R-:W-:Y:S05]  /*a0e0*/  BRA `(.L_x_104) ;  /* 0xffffffdc00a07947 */ /* 0x000fea000383ffff */
.L_x_107:
[----:B-1----:R1:W4:Y:S02]  /*a0f0*/  SYNCS.PHASECHK.TRANS64.TRYWAIT P1, [R79+URZ+0xd0], R4 ;  /* 0x0000d0044f0075a7 */ /* 0x00232400080211ff */
[----:B----4-:R-:W-:Y:S05]  /*a100*/  @!P1 NANOSLEEP.SYNCS 0x989680 ;  /* 0x009896800000995d */ /* 0x010fea0003900000 */
[----:B------:R-:W4:Y:S02]  /*a110*/  @!P1 SYNCS.PHASECHK.TRANS64 P1, [R79+URZ+0xd0], R4 ;  /* 0x0000d0044f0095a7 */ /* 0x000f2400080210ff */
[----:B----4-:R-:W-:Y:S05]  /*a120*/  @!P1 BRA `(.L_x_107) ;  /* 0xfffffffc00f09947 */ /* 0x010fea000383ffff */
[----:B------:R-:W-:Y:S05]  /*a130*/  BRA `(.L_x_106) ;  /* 0xffffffdc00d47947 */ /* 0x000fea000383ffff */
.L_x_118:
[----:B-1----:R1:W2:Y:S02]  /*a140*/  SYNCS.PHASECHK.TRANS64.TRYWAIT P1, [R3+URZ+0x80], R32 ;  /* 0x00008020030075a7 */ /* 0x0022a400080211ff */
[----:B--2---:R-:W-:Y:S05]  /*a150*/  @!P1 NANOSLEEP.SYNCS 0x989680 ;  /* 0x009896800000995d */ /* 0x004fea0003900000 */
[----:B------:R-:W2:Y:S02]  /*a160*/  @!P1 SYNCS.PHASECHK.TRANS64 P1, [R3+URZ+0x80], R32 ;  /* 0x00008020030095a7 */ /* 0x000ea400080210ff */
[----:B--2---:R-:W-:Y:S05]  /*a170*/  @!P1 BRA `(.L_x_118) ;  /* 0xfffffffc00f09947 */ /* 0x004fea000383ffff */
[----:B------:R-:W-:Y:S05]  /*a180*/  BRA `(.L_x_117) ;  /* 0xffffffe800207947 */ /* 0x000fea000383ffff */
        .weak           $__internal_0_$__cuda_sm10x_tcgen05_guardrail_trap_col_being_dealloced_not_returned_by_alloc
        .type           $__internal_0_$__cuda_sm10x_tcgen05_guardrail_trap_col_being_dealloced_not_returned_by_alloc,@function
        .size           $__internal_0_$__cuda_sm10x_tcgen05_guardrail_trap_col_being_dealloced_not_returned_by_alloc,($__internal_1_$__cuda_sm10x_tcgen05_guardrail_trap_phase_invalid_during_alloc - $__internal_0_$__cuda_sm10x_tcgen05_guardrail_trap_col_being_dealloced_not_returned_by_alloc)
$__internal_0_$__cuda_sm10x_tcgen05_guardrail_trap_col_being_dealloced_not_returned_by_alloc:
[----:B------:R-:W-:Y:S05]  /*a190*/  BPT.TRAP 0x1 ;  /* 0x000000040000795c */ /* 0x000fea0000300000 */
[----:B------:R-:W-:-:S04]  /*a1a0*/  HFMA2 R3, -RZ, RZ, 0, 0 ;  /* 0x00000000ff037431 */ /* 0x000fc800000001ff */
[----:B------:R-:W-:Y:S05]  /*a1b0*/  RET.REL.NODEC R2 `(_ZN7cutlass13device_kernelINS_4conv6kernel13ConvUniversalINS1_16ConvProblemShapeILNS1_8OperatorE2ELi3EEENS1_10collective14CollectiveConvINS1_47MainloopSm100TmaUmmaWarpSpecializedImplicitGemmILS5_2ELi8ELi3ELi1ELi2EN4cute5tupleIJNSA_1CILi2EEENSC_ILi1EEESE_EEEEENSB_IJNSC_ILi128EEENSB_IJNSC_ILi64EEEEEESJ_EEENS_10tfloat32_tESL_NSA_8TiledMMAINSA_8MMA_AtomIJNSA_23SM100_MMA_TF32_2x1SM_SSISL_SL_fLi128ELi64ELNSA_4UMMA5MajorE1ELSQ_1ELNSP_7ScaleInE0ELSR_0EEEEEENSA_6LayoutINSB_IJSE_SE_SE_EEENSB_IJNSC_ILi0EEESW_SW_EEEEENSB_IJNSA_10UnderscoreESZ_SZ_EEEEENS7_6detail27Sm100ImplicitGemmTileTraitsINSA_18SM100_TMA_2SM_LOADENSA_14ComposedLayoutINSA_7SwizzleILi2ELi5ELi2EEENSA_18smem_ptr_flag_bitsILi32EEENSU_INSB_IJNSC_ILi32EEENSC_ILi4EEEEEENSB_IJSE_S1A_EEEEEEEvEENS13_INSA_25SM100_TMA_2SM_LOAD_IM2COLES1F_vEEEENS_8epilogue10collective18CollectiveEpilogueINS1K_23Sm100TmaWarpSpecializedILi3ELi2ELi16ELb1ELb0EEEJNSB_IJSI_SJ_SJ_EEENSB_IJNSU_ISI_SE_EENSU_INSB_IJNSC_ILi16EEESD_EEES1D_EEEEESL_NSB_IJlNSB_IJSE_lllEEESW_EEESL_S1W_NS1K_6fusion15FusionCallbacksIS1O_NS1X_17LinearCombinationISL_fSL_fLNS_15FloatRoundStyleE2EEES1P_S1U_JEEENSA_5SM1004TMEM4LOAD26SM100_TMEM_LOAD_32dp32b16xENSA_13SM90_TMA_LOADENS15_INS16_ILi2ELi4ELi3EEES19_NSU_INSB_IJNSC_ILi8EEES1R_EEENSB_IJS1R_SE_EEEEEEENSA_39AutoVectorizingCopyWithAssumedAlignmentILi128EEENSA_14SM90_TMA_STOREES2D_S2F_S2F_EEEvvEEEEvNT_6ParamsE) ;  /* 0xffffff5c02907950 */ /* 0x000fea0003c3ffff */
        .weak           $__internal_1_$__cuda_sm10x_tcgen05_guardrail_trap_phase_invalid_during_alloc
        .type           $__internal_1_$__cuda_sm10x_tcgen05_guardrail_trap_phase_invalid_during_alloc,@function
        .size           $__internal_1_$__cuda_sm10x_tcgen05_guardrail_trap_phase_invalid_during_alloc,($__internal_2_$__cuda_sm10x_tcgen05_guardrail_trap_unallocated_columns_being_dealloced - $__internal_1_$__cuda_sm10x_tcgen05_guardrail_trap_phase_invalid_during_alloc)
$__internal_1_$__cuda_sm10x_tcgen05_guardrail_trap_phase_invalid_during_alloc:
[----:B------:R-:W-:Y:S05]  /*a1c0*/  BPT.TRAP 0x1 ;  /* 0x000000040000795c */ /* 0x000fea0000300000 */
[----:B------:R-:W-:-:S04]  /*a1d0*/  MOV R5, 0x0 ;  /* 0x0000000000057802 */ /* 0x000fc80000000f00 */
[----:B------:R-:W-:Y:S05]  /*a1e0*/  RET.REL.NODEC R4 `(_ZN7cutlass13device_kernelINS_4conv6kernel13ConvUniversalINS1_16ConvProblemShapeILNS1_8OperatorE2ELi3EEENS1_10collective14CollectiveConvINS1_47MainloopSm100TmaUmmaWarpSpecializedImplicitGemmILS5_2ELi8ELi3ELi1ELi2EN4cute5tupleIJNSA_1CILi2EEENSC_ILi1EEESE_EEEEENSB_IJNSC_ILi128EEENSB_IJNSC_ILi64EEEEEESJ_EEENS_10tfloat32_tESL_NSA_8TiledMMAINSA_8MMA_AtomIJNSA_23SM100_MMA_TF32_2x1SM_SSISL_SL_fLi128ELi64ELNSA_4UMMA5MajorE1ELSQ_1ELNSP_7ScaleInE0ELSR_0EEEEEENSA_6LayoutINSB_IJSE_SE_SE_EEENSB_IJNSC_ILi0EEESW_SW_EEEEENSB_IJNSA_10UnderscoreESZ_SZ_EEEEENS7_6detail27Sm100ImplicitGemmTileTraitsINSA_18SM100_TMA_2SM_LOADENSA_14ComposedLayoutINSA_7SwizzleILi2ELi5ELi2EEENSA_18smem_ptr_flag_bitsILi32EEENSU_INSB_IJNSC_ILi32EEENSC_ILi4EEEEEENSB_IJSE_S1A_EEEEEEEvEENS13_INSA_25SM100_TMA_2SM_LOAD_IM2COLES1F_vEEEENS_8epilogue10collective18CollectiveEpilogueINS1K_23Sm100TmaWarpSpecializedILi3ELi2ELi16ELb1ELb0EEEJNSB_IJSI_SJ_SJ_EEENSB_IJNSU_ISI_SE_EENSU_INSB_IJNSC_ILi16EEESD_EEES1D_EEEEESL_NSB_IJlNSB_IJSE_lllEEESW_EEESL_S1W_NS1K_6fusion15FusionCallbacksIS1O_NS1X_17LinearCombinationISL_fSL_fLNS_15FloatRoundStyleE2EEES1P_S1U_JEEENSA_5SM1004TMEM4LOAD26SM100_TMEM_LOAD_32dp32b16xENSA_13SM90_TMA_LOADENS15_INS16_ILi2ELi4ELi3EEES19_NSU_INSB_IJNSC_ILi8EEES1R_EEENSB_IJS1R_SE_EEEEEEENSA_39AutoVectorizingCopyWithAssumedAlignmentILi128EEENSA_14SM90_TMA_STOREES2D_S2F_S2F_EEEvvEEEEvNT_6ParamsE) ;  /* 0xffffff5c04847950 */ /* 0x000fea0003c3ffff */
        .weak           $__internal_2_$__cuda_sm10x_tcgen05_guardrail_trap_unallocated_columns_being_dealloced
        .type           $__internal_2_$__cuda_sm10x_tcgen05_guardrail_trap_unallocated_columns_being_dealloced,@function
        .size           $__internal_2_$__cuda_sm10x_tcgen05_guardrail_trap_unallocated_columns_being_dealloced,(.L_x_177 - $__internal_2_$__cuda_sm10x_tcgen05_guardrail_trap_unallocated_columns_being_dealloced)
$__internal_2_$__cuda_sm10x_tcgen05_guardrail_trap_unallocated_columns_being_dealloced:
[----:B------:R-:W-:Y:S05]  /*a1f0*/  BPT.TRAP 0x1 ;  /* 0x000000040000795c */ /* 0x000fea0000300000 */
[----:B------:R-:W-:-:S04]  /*a200*/  HFMA2 R3, -RZ, RZ, 0, 0 ;  /* 0x00000000ff037431 */ /* 0x000fc800000001ff */
[----:B------:R-:W-:Y:S05]  /*a210*/  RET.REL.NODEC R2 `(_ZN7cutlass13device_kernelINS_4conv6kernel13ConvUniversalINS1_16ConvProblemShapeILNS1_8OperatorE2ELi3EEENS1_10collective14CollectiveConvINS1_47MainloopSm100TmaUmmaWarpSpecializedImplicitGemmILS5_2ELi8ELi3ELi1ELi2EN4cute5tupleIJNSA_1CILi2EEENSC_ILi1EEESE_EEEEENSB_IJNSC_ILi128EEENSB_IJNSC_ILi64EEEEEESJ_EEENS_10tfloat32_tESL_NSA_8TiledMMAINSA_8MMA_AtomIJNSA_23SM100_MMA_TF32_2x1SM_SSISL_SL_fLi128ELi64ELNSA_4UMMA5MajorE1ELSQ_1ELNSP_7ScaleInE0ELSR_0EEEEEENSA_6LayoutINSB_IJSE_SE_SE_EEENSB_IJNSC_ILi0EEESW_SW_EEEEENSB_IJNSA_10UnderscoreESZ_SZ_EEEEENS7_6detail27Sm100ImplicitGemmTileTraitsINSA_18SM100_TMA_2SM_LOADENSA_14ComposedLayoutINSA_7SwizzleILi2ELi5ELi2EEENSA_18smem_ptr_flag_bitsILi32EEENSU_INSB_IJNSC_ILi32EEENSC_ILi4EEEEEENSB_IJSE_S1A_EEEEEEEvEENS13_INSA_25SM100_TMA_2SM_LOAD_IM2COLES1F_vEEEENS_8epilogue10collective18CollectiveEpilogueINS1K_23Sm100TmaWarpSpecializedILi3ELi2ELi16ELb1ELb0EEEJNSB_IJSI_SJ_SJ_EEENSB_IJNSU_ISI_SE_EENSU_INSB_IJNSC_ILi16EEESD_EEES1D_EEEEESL_NSB_IJlNSB_IJSE_lllEEESW_EEESL_S1W_NS1K_6fusion15FusionCallbacksIS1O_NS1X_17LinearCombinationISL_fSL_fLNS_15FloatRoundStyleE2EEES1P_S1U_JEEENSA_5SM1004TMEM4LOAD26SM100_TMEM_LOAD_32dp32b16xENSA_13SM90_TMA_LOADENS15_INS16_ILi2ELi4ELi3EEES19_NSU_INSB_IJNSC_ILi8EEES1R_EEENSB_IJS1R_SE_EEEEEEENSA_39AutoVectorizingCopyWithAssumedAlignmentILi128EEENSA_14SM90_TMA_STOREES2D_S2F_S2F_EEEvvEEEEvNT_6ParamsE) ;  /* 0xffffff5c02787950 */ /* 0x000fea0003c3ffff */
.L_x_176:
[----:B------:R-:W-:-:S00]  /*a220*/  BRA `(.L_x_176) ;  /* 0xfffffffc00fc7947 */ /* 0x000fc0000383ffff */
[----:B------:R-:W-:-:S00]  /*a230*/  NOP ;  /* 0x0000000000007918 */ /* 0x000fc00000000000 */
        /* <DEDUP_REMOVED lines=12> */
.L_x_177:


//--------------------- .nv.global.init           --------------------------
	.section	.nv.global.init,"aw",@progbits
.nv.global.init:
	.type		$str$29,@object
	.size		$str$29,($str$30 - $str$29)
$str$29:
        /*0000*/ 	.byte	0x28, 0x61, 0x64, 0x64, 0x72, 0x65, 0x73, 0x73, 0x20, 0x26, 0x20, 0x6d, 0x61, 0x73, 0x6b, 0x29
        /*0010*/ 	.byte	0x20, 0x3d, 0x3d, 0x20, 0x30, 0x00
	.type		$str$30,@object
	.size		$str$30,($str$28 - $str$30)
$str$30:
        /*0016*/ 	.byte	0x2f, 0x74, 0x6d, 0x70, 0x2f, 0x63, 0x75, 0x74, 0x6c, 0x61, 0x73, 0x73, 0x5f, 0x73, 0x77, 0x65
        /*0026*/ 	.byte	0x65, 0x70, 0x5f, 0x73, 0x72, 0x63, 0x2f, 0x69, 0x6e, 0x63, 0x6c, 0x75, 0x64, 0x65, 0x2f, 0x63
        /*0036*/ 	.byte	0x75, 0x74, 0x65, 0x2f, 0x70, 0x6f, 0x69, 0x6e, 0x74, 0x65, 0x72, 0x5f, 0x66, 0x6c, 0x61, 0x67
        /*0046*/ 	.byte	0x67, 0x65, 0x64, 0x2e, 0x68, 0x70, 0x70, 0x00
	.type		$str$28,@object
	.size		$str$28,($str$27 - $str$28)
$str$28:
        /*004e*/ 	.byte	0x2f, 0x74, 0x6d, 0x70, 0x2f, 0x63, 0x75, 0x74, 0x6c, 0x61, 0x73, 0x73, 0x5f, 0x73, 0x77, 0x65
        /*005e*/ 	.byte	0x65, 0x70, 0x5f, 0x73, 0x72, 0x63, 0x2f, 0x69, 0x6e, 0x63, 0x6c, 0x75, 0x64, 0x65, 0x2f, 0x63
        /*006e*/ 	.byte	0x75, 0x74, 0x65, 0x2f, 0x61, 0x74, 0x6f, 0x6d, 0x2f, 0x63, 0x6f, 0x70, 0x79, 0x5f, 0x74, 0x72
        /*007e*/ 	.byte	0x61, 0x69, 0x74, 0x73, 0x5f, 0x73, 0x6d, 0x31, 0x30, 0x30, 0x2e, 0x68, 0x70, 0x70, 0x00
	.type		$str$27,@object
	.size		$str$27,(__unnamed_1 - $str$27)
$str$27:
        /*008d*/ 	.byte	0x28, 0x28, 0x75, 0x69, 0x6e, 0x74, 0x33, 0x32, 0x5f, 0x74, 0x28, 0x74, 0x68, 0x72, 0x65, 0x61
        /*009d*/ 	.byte	0x64, 0x49, 0x64, 0x78, 0x2e, 0x78, 0x29, 0x20, 0x2f, 0x20, 0x33, 0x32, 0x29, 0x20, 0x25, 0x20
        /*00ad*/ 	.byte	0x34, 0x29, 0x20, 0x3d, 0x3d, 0x20, 0x28, 0x28, 0x28, 0x74, 0x6d, 0x65, 0x6d, 0x5f, 0x61, 0x64
        /*00bd*/ 	.byte	0x64, 0x72, 0x20, 0x3e, 0x3e, 0x20, 0x31, 0x36, 0x29, 0x20, 0x2f, 0x20, 0x33, 0x32, 0x29, 0x20
        /*00cd*/ 	.byte	0x25, 0x20, 0x34, 0x29, 0x00
	.type		__unnamed_1,@object
	.size		__unnamed_1,(__unnamed_2 - __unnamed_1)
__unnamed_1:
        /*00d2*/ 	.byte	0x61, 0x75, 0x74, 0x6f, 0x20, 0x63, 0x75, 0x74, 0x65, 0x3a, 0x3a, 0x61, 0x73, 0x5f, 0x70, 0x6f
        /* <DEDUP_REMOVED lines=24> */
        /*0262*/ 	.byte	0x43, 0x3c, 0x32, 0x30, 0x34, 0x38, 0x3e, 0x3e, 0x3e, 0x3e, 0x5d, 0x00
	.type		__unnamed_2,@object
	.size		__unnamed_2,(.L_2 - __unnamed_2)
__unnamed_2:
        /* <DEDUP_REMOVED lines=42> */
        /*050e*/ 	.byte	0x3e, 0x5d, 0x00
.L_2:


//--------------------- .nv.shared._ZN7cutlass13device_kernelINS_4conv6kernel13ConvUniversalINS1_16ConvProblemShapeILNS1_8OperatorE2ELi3EEENS1_10collective14CollectiveConvINS1_47MainloopSm100TmaUmmaWarpSpecializedImplicitGemmILS5_2ELi8ELi3ELi1ELi2EN4cute5tupleIJNSA_1CILi2EEENSC_ILi1EEESE_EEEEENSB_IJNSC_ILi128EEENSB_IJNSC_ILi64EEEEEESJ_EEENS_10tfloat32_tESL_NSA_8TiledMMAINSA_8MMA_AtomIJNSA_23SM100_MMA_TF32_2x1SM_SSISL_SL_fLi128ELi64ELNSA_4UMMA5MajorE1ELSQ_1ELNSP_7ScaleInE0ELSR_0EEEEEENSA_6LayoutINSB_IJSE_SE_SE_EEENSB_IJNSC_ILi0EEESW_SW_EEEEENSB_IJNSA_10UnderscoreESZ_SZ_EEEEENS7_6detail27Sm100ImplicitGemmTileTraitsINSA_18SM100_TMA_2SM_LOADENSA_14ComposedLayoutINSA_7SwizzleILi2ELi5ELi2EEENSA_18smem_ptr_flag_bitsILi32EEENSU_INSB_IJNSC_ILi32EEENSC_ILi4EEEEEENSB_IJSE_S1A_EEEEEEEvEENS13_INSA_25SM100_TMA_2SM_LOAD_IM2COLES1F_vEEEENS_8epilogue10collective18CollectiveEpilogueINS1K_23Sm100TmaWarpSpecializedILi3ELi2ELi16ELb1ELb0EEEJNSB_IJSI_SJ_SJ_EEENSB_IJNSU_ISI_SE_EENSU_INSB_IJNSC_ILi16EEESD_EEES1D_EEEEESL_NSB_IJlNSB_IJSE_lllEEESW_EEESL_S1W_NS1K_6fusion15FusionCallbacksIS1O_NS1X_17LinearCombinationISL_fSL_fLNS_15FloatRoundStyleE2EEES1P_S1U_JEEENSA_5SM1004TMEM4LOAD26SM100_TMEM_LOAD_32dp32b16xENSA_13SM90_TMA_LOADENS15_INS16_ILi2ELi4ELi3EEES19_NSU_INSB_IJNSC_ILi8EEES1R_EEENSB_IJS1R_SE_EEEEEEENSA_39AutoVectorizingCopyWithAssumedAlignmentILi128EEENSA_14SM90_TMA_STOREES2D_S2F_S2F_EEEvvEEEEvNT_6ParamsE --------------------------
	.section	.nv.shared._ZN7cutlass13device_kernelINS_4conv6kernel13ConvUniversalINS1_16ConvProblemShapeILNS1_8OperatorE2ELi3EEENS1_10collective14CollectiveConvINS1_47MainloopSm100TmaUmmaWarpSpecializedImplicitGemmILS5_2ELi8ELi3ELi1ELi2EN4cute5tupleIJNSA_1CILi2EEENSC_ILi1EEESE_EEEEENSB_IJNSC_ILi128EEENSB_IJNSC_ILi64EEEEEESJ_EEENS_10tfloat32_tESL_NSA_8TiledMMAINSA_8MMA_AtomIJNSA_23SM100_MMA_TF32_2x1SM_SSISL_SL_fLi128ELi64ELNSA_4UMMA5MajorE1ELSQ_1ELNSP_7ScaleInE0ELSR_0EEEEEENSA_6LayoutINSB_IJSE_SE_SE_EEENSB_IJNSC_ILi0EEESW_SW_EEEEENSB_IJNSA_10UnderscoreESZ_SZ_EEEEENS7_6detail27Sm100ImplicitGemmTileTraitsINSA_18SM100_TMA_2SM_LOADENSA_14ComposedLayoutINSA_7SwizzleILi2ELi5ELi2EEENSA_18smem_ptr_flag_bitsILi32EEENSU_INSB_IJNSC_ILi32EEENSC_ILi4EEEEEENSB_IJSE_S1A_EEEEEEEvEENS13_INSA_25SM100_TMA_2SM_LOAD_IM2COLES1F_vEEEENS_8epilogue10collective18CollectiveEpilogueINS1K_23Sm100TmaWarpSpecializedILi3ELi2ELi16ELb1ELb0EEEJNSB_IJSI_SJ_SJ_EEENSB_IJNSU_ISI_SE_EENSU_INSB_IJNSC_ILi16EEESD_EEES1D_EEEEESL_NSB_IJlNSB_IJSE_lllEEESW_EEESL_S1W_NS1K_6fusion15FusionCallbacksIS1O_NS1X_17LinearCombinationISL_fSL_fLNS_15FloatRoundStyleE2EEES1P_S1U_JEEENSA_5SM1004TMEM4LOAD26SM100_TMEM_LOAD_32dp32b16xENSA_13SM90_TMA_LOADENS15_INS16_ILi2ELi4ELi3EEES19_NSU_INSB_IJNSC_ILi8EEES1R_EEENSB_IJS1R_SE_EEEEEEENSA_39AutoVectorizingCopyWithAssumedAlignmentILi128EEENSA_14SM90_TMA_STOREES2D_S2F_S2F_EEEvvEEEEvNT_6ParamsE,"aw",@nobits
	.sectionflags	@""
	.align	16
	.zero		1024


//--------------------- .nv.shared.reserved.0     --------------------------
	.section	.nv.shared.reserved.0,"aw",@nobits
	.weak		__nv_reservedSMEM_offset_0_alias
	.size		__nv_reservedSMEM_offset_0_alias, 0, 64
	.other		__nv_reservedSMEM_offset_0_alias,@"STO_CUDA_RESERVED_SHARED STV_DEFAULT"
__nv_reservedSMEM_offset_0_alias:
	.zero		0
.nv.shared.reserved.0:
	.zero		64
	.weak		__nv_reservedSMEM_tcgen05_partition
	.type		__nv_reservedSMEM_tcgen05_partition,@object
	.size		__nv_reservedSMEM_tcgen05_partition,(.L_0 - __nv_reservedSMEM_tcgen05_partition)
__nv_reservedSMEM_tcgen05_partition:
	.zero		32
.L_0:


//--------------------- .nv.global                --------------------------
	.section	.nv.global,"aw",@nobits
.nv.global:
	.type		_ZN39_INTERNAL_b66a96ef_4_k_cu_f988adbf_45344cute1_E,@object
	.size		_ZN39_INTERNAL_b66a96ef_4_k_cu_f988adbf_45344cute1_E,(_ZN39_INTERNAL_b66a96ef_4_k_cu_f988adbf_45344cuda3std3__45__cpo6cbeginE - _ZN39_INTERNAL_b66a96ef_4_k_cu_f988adbf_45344cute1_E)
_ZN39_INTERNAL_b66a96ef_4_k_cu_f988adbf_45344cute1_E:
	.zero		1
	.type		_ZN39_INTERNAL_b66a96ef_4_k_cu_f988adbf_45344cuda3std3__45__cpo6cbeginE,@object
	.size		_ZN39_INTERNAL_b66a96ef_4_k_cu_f988adbf_45344cuda3std3__45__cpo6cbeginE,(_ZN39_INTERNAL_b66a96ef_4_k_cu_f988adbf_45344cuda3std3__48in_placeE - _ZN39_INTERNAL_b66a96ef_4_k_cu_f988adbf_45344cuda3std3__45__cpo6cbeginE)
_ZN39_INTERNAL_b66a96ef_4_k_cu_f988adbf_45344cuda3std3__45__cpo6cbeginE:
	.zero		1
	.type		_ZN39_INTERNAL_b66a96ef_4_k_cu_f988adbf_45344cuda3std3__48in_placeE,@object
	.size		_ZN39_INTERNAL_b66a96ef_4_k_cu_f988adbf_45344cuda3std3__48in_placeE,(_ZN39_INTERNAL_b66a96ef_4_k_cu_f988adbf_45344cuda3std6ranges3__45__cpo9iter_moveE - _ZN39_INTERNAL_b66a96ef_4_k_cu_f988adbf_45344cuda3std3__48in_placeE)
_ZN39_INTERNAL_b66a96ef_4_k_cu_f988adbf_45344cuda3std3__48in_placeE:
	.zero		1
	.type		_ZN39_INTERNAL_b66a96ef_4_k_cu_f988adbf_45344cuda3std6ranges3__45__cpo9iter_moveE,@object
	.size		_ZN39_INTERNAL_b66a96ef_4_k_cu_f988adbf_45344cuda3std6ranges3__45__cpo9iter_moveE,(_ZN39_INTERNAL_b66a96ef_4_k_cu_f988adbf_45344cuda3std3__45__cpo5beginE - _ZN39_INTERNAL_b66a96ef_4_k_cu_f988adbf_45344cuda3std6ranges3__45__cpo9iter_moveE)
_ZN39_INTERNAL_b66a96ef_4_k_cu_f988adbf_45344cuda3std6ranges3__45__cpo9iter_moveE:
	.zero		1
	.type		_ZN39_INTERNAL_b66a96ef_4_k_cu_f988adbf_45344cuda3std3__45__cpo5beginE,@object
	.size		_ZN39_INTERNAL_b66a96ef_4_k_cu_f988adbf_45344cuda3std3__45__cpo5beginE,(_ZN39_INTERNAL_b66a96ef_4_k_cu_f988adbf_45344cuda3std3__441_GLOBAL__N__b66a96ef_4_k_cu_f988adbf_45346ignoreE - _ZN39_INTERNAL_b66a96ef_4_k_cu_f988adbf_45344cuda3std3__45__cpo5beginE)
_ZN39_INTERNAL_b66a96ef_4_k_cu_f988adbf_45344cuda3std3__45__cpo5beginE:
	.zero		1
	.type		_ZN39_INTERNAL_b66a96ef_4_k_cu_f988adbf_45344cuda3std3__441_GLOBAL__N__b66a96ef_4_k_cu_f988adbf_45346ignoreE,@object
	.size		_ZN39_INTERNAL_b66a96ef_4_k_cu_f988adbf_45344cuda3std3__441_GLOBAL__N__b66a96ef_4_k_cu_f988adbf_45346ignoreE,(_ZN39_INTERNAL_b66a96ef_4_k_cu_f988adbf_45344cute7productE - _ZN39_INTERNAL_b66a96ef_4_k_cu_f988adbf_45344cuda3std3__441_GLOBAL__N__b66a96ef_4_k_cu_f988adbf_45346ignoreE)
_ZN39_INTERNAL_b66a96ef_4_k_cu_f988adbf_45344cuda3std3__441_GLOBAL__N__b66a96ef_4_k_cu_f988adbf_45346ignoreE:
	.zero		1
	.type		_ZN39_INTERNAL_b66a96ef_4_k_cu_f988adbf_45344cute7productE,@object
	.size		_ZN39_INTERNAL_b66a96ef_4_k_cu_f988adbf_45344cute7productE,(_ZN39_INTERNAL_b66a96ef_4_k_cu_f988adbf_45344cuda3std3__45__cpo3endE - _ZN39_INTERNAL_b66a96ef_4_k_cu_f988adbf_45344cute7productE)
_ZN39_INTERNAL_b66a96ef_4_k_cu_f988adbf_45344cute7productE:
	.zero		1
	.type		_ZN39_INTERNAL_b66a96ef_4_k_cu_f988adbf_45344cuda3std3__45__cpo3endE,@object
	.size		_ZN39_INTERNAL_b66a96ef_4_k_cu_f988adbf_45344cuda3std3__45__cpo3endE,(_ZN39_INTERNAL_b66a96ef_4_k_cu_f988adbf_45344cuda3std3__419piecewise_constructE - _ZN39_INTERNAL_b66a96ef_4_k_cu_f988adbf_45344cuda3std3__45__cpo3endE)
_ZN39_INTERNAL_b66a96ef_4_k_cu_f988adbf_45344cuda3std3__45__cpo3endE:
	.zero		1
	.type		_ZN39_INTERNAL_b66a96ef_4_k_cu_f988adbf_45344cuda3std3__419piecewise_constructE,@object
	.size		_ZN39_INTERNAL_b66a96ef_4_k_cu_f988adbf_45344cuda3std3__419piecewise_constructE,(_ZN39_INTERNAL_b66a96ef_4_k_cu_f988adbf_45344cuda3std3__45__cpo4cendE - _ZN39_INTERNAL_b66a96ef_4_k_cu_f988adbf_45344cuda3std3__419piecewise_constructE)
_ZN39_INTERNAL_b66a96ef_4_k_cu_f988adbf_45344cuda3std3__419piecewise_constructE:
	.zero		1
	.type		_ZN39_INTERNAL_b66a96ef_4_k_cu_f988adbf_45344cuda3std3__45__cpo4cendE,@object
	.size		_ZN39_INTERNAL_b66a96ef_4_k_cu_f988adbf_45344cuda3std3__45__cpo4cendE,(_ZN39_INTERNAL_b66a96ef_4_k_cu_f988adbf_45344cuda3std6ranges3__45__cpo4swapE - _ZN39_INTERNAL_b66a96ef_4_k_cu_f988adbf_45344cuda3std3__45__cpo4cendE)
_ZN39_INTERNAL_b66a96ef_4_k_cu_f988adbf_45344cuda3std3__45__cpo4cendE:
	.zero		1
	.type		_ZN39_INTERNAL_b66a96ef_4_k_cu_f988adbf_45344cuda3std6ranges3__45__cpo4swapE,@object
	.size		_ZN39_INTERNAL_b66a96ef_4_k_cu_f988adbf_45344cuda3std6ranges3__45__cpo4swapE,(.L_10 - _ZN39_INTERNAL_b66a96ef_4_k_cu_f988adbf_45344cuda3std6ranges3__45__cpo4swapE)
_ZN39_INTERNAL_b66a96ef_4_k_cu_f988adbf_45344cuda3std6ranges3__45__cpo4swapE:
	.zero		1
.L_10:


//--------------------- .nv.constant0._ZN7cutlass13device_kernelINS_4conv6kernel13ConvUniversalINS1_16ConvProblemShapeILNS1_8OperatorE2ELi3EEENS1_10collective14CollectiveConvINS1_47MainloopSm100TmaUmmaWarpSpecializedImplicitGemmILS5_2ELi8ELi3ELi1ELi2EN4cute5tupleIJNSA_1CILi2EEENSC_ILi1EEESE_EEEEENSB_IJNSC_ILi128EEENSB_IJNSC_ILi64EEEEEESJ_EEENS_10tfloat32_tESL_NSA_8TiledMMAINSA_8MMA_AtomIJNSA_23SM100_MMA_TF32_2x1SM_SSISL_SL_fLi128ELi64ELNSA_4UMMA5MajorE1ELSQ_1ELNSP_7ScaleInE0ELSR_0EEEEEENSA_6LayoutINSB_IJSE_SE_SE_EEENSB_IJNSC_ILi0EEESW_SW_EEEEENSB_IJNSA_10UnderscoreESZ_SZ_EEEEENS7_6detail27Sm100ImplicitGemmTileTraitsINSA_18SM100_TMA_2SM_LOADENSA_14ComposedLayoutINSA_7SwizzleILi2ELi5ELi2EEENSA_18smem_ptr_flag_bitsILi32EEENSU_INSB_IJNSC_ILi32EEENSC_ILi4EEEEEENSB_IJSE_S1A_EEEEEEEvEENS13_INSA_25SM100_TMA_2SM_LOAD_IM2COLES1F_vEEEENS_8epilogue10collective18CollectiveEpilogueINS1K_23Sm100TmaWarpSpecializedILi3ELi2ELi16ELb1ELb0EEEJNSB_IJSI_SJ_SJ_EEENSB_IJNSU_ISI_SE_EENSU_INSB_IJNSC_ILi16EEESD_EEES1D_EEEEESL_NSB_IJlNSB_IJSE_lllEEESW_EEESL_S1W_NS1K_6fusion15FusionCallbacksIS1O_NS1X_17LinearCombinationISL_fSL_fLNS_15FloatRoundStyleE2EEES1P_S1U_JEEENSA_5SM1004TMEM4LOAD26SM100_TMEM_LOAD_32dp32b16xENSA_13SM90_TMA_LOADENS15_INS16_ILi2ELi4ELi3EEES19_NSU_INSB_IJNSC_ILi8EEES1R_EEENSB_IJS1R_SE_EEEEEEENSA_39AutoVectorizingCopyWithAssumedAlignmentILi128EEENSA_14SM90_TMA_STOREES2D_S2F_S2F_EEEvvEEEEvNT_6ParamsE --------------------------
	.section	.nv.constant0._ZN7cutlass13device_kernelINS_4conv6kernel13ConvUniversalINS1_16ConvProblemShapeILNS1_8OperatorE2ELi3EEENS1_10collective14CollectiveConvINS1_47MainloopSm100TmaUmmaWarpSpecializedImplicitGemmILS5_2ELi8ELi3ELi1ELi2EN4cute5tupleIJNSA_1CILi2EEENSC_ILi1EEESE_EEEEENSB_IJNSC_ILi128EEENSB_IJNSC_ILi64EEEEEESJ_EEENS_10tfloat32_tESL_NSA_8TiledMMAINSA_8MMA_AtomIJNSA_23SM100_MMA_TF32_2x1SM_SSISL_SL_fLi128ELi64ELNSA_4UMMA5MajorE1ELSQ_1ELNSP_7ScaleInE0ELSR_0EEEEEENSA_6LayoutINSB_IJSE_SE_SE_EEENSB_IJNSC_ILi0EEESW_SW_EEEEENSB_IJNSA_10UnderscoreESZ_SZ_EEEEENS7_6detail27Sm100ImplicitGemmTileTraitsINSA_18SM100_TMA_2SM_LOADENSA_14ComposedLayoutINSA_7SwizzleILi2ELi5ELi2EEENSA_18smem_ptr_flag_bitsILi32EEENSU_INSB_IJNSC_ILi32EEENSC_ILi4EEEEEENSB_IJSE_S1A_EEEEEEEvEENS13_INSA_25SM100_TMA_2SM_LOAD_IM2COLES1F_vEEEENS_8epilogue10collective18CollectiveEpilogueINS1K_23Sm100TmaWarpSpecializedILi3ELi2ELi16ELb1ELb0EEEJNSB_IJSI_SJ_SJ_EEENSB_IJNSU_ISI_SE_EENSU_INSB_IJNSC_ILi16EEESD_EEES1D_EEEEESL_NSB_IJlNSB_IJSE_lllEEESW_EEESL_S1W_NS1K_6fusion15FusionCallbacksIS1O_NS1X_17LinearCombinationISL_fSL_fLNS_15FloatRoundStyleE2EEES1P_S1U_JEEENSA_5SM1004TMEM4LOAD26SM100_TMEM_LOAD_32dp32b16xENSA_13SM90_TMA_LOADENS15_INS16_ILi2ELi4ELi3EEES19_NSU_INSB_IJNSC_ILi8EEES1R_EEENSB_IJS1R_SE_EEEEEEENSA_39AutoVectorizingCopyWithAssumedAlignmentILi128EEENSA_14SM90_TMA_STOREES2D_S2F_S2F_EEEvvEEEEvNT_6ParamsE,"a",@progbits
	.sectionflags	@""
	.align	4
.nv.constant0._ZN7cutlass13device_kernelINS_4conv6kernel13ConvUniversalINS1_16ConvProblemShapeILNS1_8OperatorE2ELi3EEENS1_10collective14CollectiveConvINS1_47MainloopSm100TmaUmmaWarpSpecializedImplicitGemmILS5_2ELi8ELi3ELi1ELi2EN4cute5tupleIJNSA_1CILi2EEENSC_ILi1EEESE_EEEEENSB_IJNSC_ILi128EEENSB_IJNSC_ILi64EEEEEESJ_EEENS_10tfloat32_tESL_NSA_8TiledMMAINSA_8MMA_AtomIJNSA_23SM100_MMA_TF32_2x1SM_SSISL_SL_fLi128ELi64ELNSA_4UMMA5MajorE1ELSQ_1ELNSP_7ScaleInE0ELSR_0EEEEEENSA_6LayoutINSB_IJSE_SE_SE_EEENSB_IJNSC_ILi0EEESW_SW_EEEEENSB_IJNSA_10UnderscoreESZ_SZ_EEEEENS7_6detail27Sm100ImplicitGemmTileTraitsINSA_18SM100_TMA_2SM_LOADENSA_14ComposedLayoutINSA_7SwizzleILi2ELi5ELi2EEENSA_18smem_ptr_flag_bitsILi32EEENSU_INSB_IJNSC_ILi32EEENSC_ILi4EEEEEENSB_IJSE_S1A_EEEEEEEvEENS13_INSA_25SM100_TMA_2SM_LOAD_IM2COLES1F_vEEEENS_8epilogue10collective18CollectiveEpilogueINS1K_23Sm100TmaWarpSpecializedILi3ELi2ELi16ELb1ELb0EEEJNSB_IJSI_SJ_SJ_EEENSB_IJNSU_ISI_SE_EENSU_INSB_IJNSC_ILi16EEESD_EEES1D_EEEEESL_NSB_IJlNSB_IJSE_lllEEESW_EEESL_S1W_NS1K_6fusion15FusionCallbacksIS1O_NS1X_17LinearCombinationISL_fSL_fLNS_15FloatRoundStyleE2EEES1P_S1U_JEEENSA_5SM1004TMEM4LOAD26SM100_TMEM_LOAD_32dp32b16xENSA_13SM90_TMA_LOADENS15_INS16_ILi2ELi4ELi3EEES19_NSU_INSB_IJNSC_ILi8EEES1R_EEENSB_IJS1R_SE_EEEEEEENSA_39AutoVectorizingCopyWithAssumedAlignmentILi128EEENSA_14SM90_TMA_STOREES2D_S2F_S2F_EEEvvEEEEvNT_6ParamsE:
	.zero		3200


//--------------------- SYMBOLS --------------------------

	.type		.nv.reservedSmem.offset0,@object
	.size		.nv.reservedSmem.offset0,0x4
	.type		.nv.reservedSmem.cap,@object
	.size		.nv.reservedSmem.cap,0x4
	.type		__assertfail,@function
